	.target	sm_100a

	.elftype	@"ET_EXEC"


//--------------------- .note.nv.tkinfo           --------------------------
	.section	.note.nv.tkinfo,"",@"SHT_NOTE"
	.sectionflags	@"SHF_NOTE_NV_TKINFO"
	.tkinfo
        /*0018*/ 	.word	0x00000002
        /*0030*/ 	.string	""
        /*0030*/ 	.string	"ptxas"
        /*0030*/ 	.string	"Cuda compilation tools, release 13.0, V13.0.88"
        /*0030*/ 	.string	"Build cuda_13.0.r13.0/compiler.36424714_0"
        /*0030*/ 	.string	"-arch sm_100a -m 64 "



//--------------------- .note.nv.cuinfo           --------------------------
	.section	.note.nv.cuinfo,"",@"SHT_NOTE"
	.sectionflags	@"SHF_NOTE_NV_CUINFO"
        /*0018*/ 	.short	0x0002
        /*001a*/ 	.short	0x0064
        /*001c*/ 	.short	0x0082
	.zero		2


//--------------------- .nv.info                  --------------------------
	.section	.nv.info,"",@"SHT_CUDA_INFO"
	.align	4


	//----- nvinfo : EIATTR_REGCOUNT
	.align		4
        /*0000*/ 	.byte	0x04, 0x2f
        /*0002*/ 	.short	(.L_19 - .L_18)
	.align		4
.L_18:
        /*0004*/ 	.word	index@(_ZN7cutlass13device_kernelINS_4gemm6kernel13GemmUniversalIN4cute5tupleIJiiiiEEENS1_10collective13CollectiveMmaINS1_35MainloopSm100TmaUmmaWarpSpecializedILi13ELi2ELi4ENS5_IJNS4_1CILi2EEESB_NSA_ILi1EEEEEEEENS5_IJNSA_ILi128EEESF_NSA_ILi64EEEEEENS_6half_tENS5_IJlSC_lEEESI_SJ_NS4_8TiledMMAINS4_8MMA_AtomIJNS4_26SM100_MMA_F16BF16_2x1SM_SSISI_SI_fLi128ELi128ELNS4_4UMMA5MajorE0ELSO_0ELNSN_7ScaleInE0ELSP_0EEEEEENS4_6LayoutINS5_IJSC_SC_SC_EEENS5_IJNSA_ILi0EEESU_SU_EEEEENS5_IJNS4_10UnderscoreESX_SX_EEEEENS4_28SM100_TMA_2SM_LOAD_MULTICASTENS4_14ComposedLayoutINS4_7SwizzleILi3ELi4ELi3EEENS4_18smem_ptr_flag_bitsILi16EEENSS_INS5_IJNSA_ILi8EEESG_EEENS5_IJSG_SC_EEEEEEEvNS4_8identityENS4_18SM100_TMA_2SM_LOADES1A_vS1B_EENS_8epilogue10collective18CollectiveEpilogueINS1E_23Sm100TmaWarpSpecializedILi4ELi2ELi16ELb1ELb0EEEJNS5_IJSG_SF_SG_EEENS5_IJNSS_ISG_SC_EENSS_INS5_IJNSA_ILi16EEESB_EEENS5_IJSC_SG_EEEEEEEESI_SJ_SI_SJ_NS1E_6fusion15FusionCallbacksIS1I_NS1Q_17LinearCombinationISI_fSI_fLNS_15FloatRoundStyleE2EEES1J_S1P_JEEENS4_5SM1004TMEM4LOAD26SM100_TMEM_LOAD_32dp32b16xENS4_13SM90_TMA_LOADENS11_INS12_ILi1ELi4ELi3EEES15_NSS_INS5_IJS16_S1L_EEENS5_IJS1L_SC_EEEEEEENS4_39AutoVectorizingCopyWithAssumedAlignmentILi128EEENS4_14SM90_TMA_STOREES25_S27_S27_EEEvvEEEEvNT_6ParamsE)
        /*0008*/ 	.word	0x00000044


	//----- nvinfo : EIATTR_FRAME_SIZE
	.align		4
.L_19:
        /*000c*/ 	.byte	0x04, 0x11
        /*000e*/ 	.short	(.L_21 - .L_20)
	.align		4
.L_20:
        /*0010*/ 	.word	index@($__internal_2_$__cuda_sm10x_tcgen05_guardrail_trap_unallocated_columns_being_dealloced)
        /*0014*/ 	.word	0x00000000


	//----- nvinfo : EIATTR_FRAME_SIZE
	.align		4
.L_21:
        /*0018*/ 	.byte	0x04, 0x11
        /*001a*/ 	.short	(.L_23 - .L_22)
	.align		4
.L_22:
        /*001c*/ 	.word	index@($__internal_1_$__cuda_sm10x_tcgen05_guardrail_trap_phase_invalid_during_alloc)
        /*0020*/ 	.word	0x00000000


	//----- nvinfo : EIATTR_FRAME_SIZE
	.align		4
.L_23:
        /*0024*/ 	.byte	0x04, 0x11
        /*0026*/ 	.short	(.L_25 - .L_24)
	.align		4
.L_24:
        /*0028*/ 	.word	index@($__internal_0_$__cuda_sm10x_tcgen05_guardrail_trap_col_being_dealloced_not_returned_by_alloc)
        /*002c*/ 	.word	0x00000000


	//----- nvinfo : EIATTR_FRAME_SIZE
	.align		4
.L_25:
        /*0030*/ 	.byte	0x04, 0x11
        /*0032*/ 	.short	(.L_27 - .L_26)
	.align		4
.L_26:
        /*0034*/ 	.word	index@(_ZN7cutlass13device_kernelINS_4gemm6kernel13GemmUniversalIN4cute5tupleIJiiiiEEENS1_10collective13CollectiveMmaINS1_35MainloopSm100TmaUmmaWarpSpecializedILi13ELi2ELi4ENS5_IJNS4_1CILi2EEESB_NSA_ILi1EEEEEEEENS5_IJNSA_ILi128EEESF_NSA_ILi64EEEEEENS_6half_tENS5_IJlSC_lEEESI_SJ_NS4_8TiledMMAINS4_8MMA_AtomIJNS4_26SM100_MMA_F16BF16_2x1SM_SSISI_SI_fLi128ELi128ELNS4_4UMMA5MajorE0ELSO_0ELNSN_7ScaleInE0ELSP_0EEEEEENS4_6LayoutINS5_IJSC_SC_SC_EEENS5_IJNSA_ILi0EEESU_SU_EEEEENS5_IJNS4_10UnderscoreESX_SX_EEEEENS4_28SM100_TMA_2SM_LOAD_MULTICASTENS4_14ComposedLayoutINS4_7SwizzleILi3ELi4ELi3EEENS4_18smem_ptr_flag_bitsILi16EEENSS_INS5_IJNSA_ILi8EEESG_EEENS5_IJSG_SC_EEEEEEEvNS4_8identityENS4_18SM100_TMA_2SM_LOADES1A_vS1B_EENS_8epilogue10collective18CollectiveEpilogueINS1E_23Sm100TmaWarpSpecializedILi4ELi2ELi16ELb1ELb0EEEJNS5_IJSG_SF_SG_EEENS5_IJNSS_ISG_SC_EENSS_INS5_IJNSA_ILi16EEESB_EEENS5_IJSC_SG_EEEEEEEESI_SJ_SI_SJ_NS1E_6fusion15FusionCallbacksIS1I_NS1Q_17LinearCombinationISI_fSI_fLNS_15FloatRoundStyleE2EEES1J_S1P_JEEENS4_5SM1004TMEM4LOAD26SM100_TMEM_LOAD_32dp32b16xENS4_13SM90_TMA_LOADENS11_INS12_ILi1ELi4ELi3EEES15_NSS_INS5_IJS16_S1L_EEENS5_IJS1L_SC_EEEEEEENS4_39AutoVectorizingCopyWithAssumedAlignmentILi128EEENS4_14SM90_TMA_STOREES25_S27_S27_EEEvvEEEEvNT_6ParamsE)
        /*0038*/ 	.word	0x00000000


	//----- nvinfo : EIATTR_MIN_STACK_SIZE
	.align		4
.L_27:
        /*003c*/ 	.byte	0x04, 0x12
        /*003e*/ 	.short	(.L_29 - .L_28)
	.align		4
.L_28:
        /*0040*/ 	.word	index@(_ZN7cutlass13device_kernelINS_4gemm6kernel13GemmUniversalIN4cute5tupleIJiiiiEEENS1_10collective13CollectiveMmaINS1_35MainloopSm100TmaUmmaWarpSpecializedILi13ELi2ELi4ENS5_IJNS4_1CILi2EEESB_NSA_ILi1EEEEEEEENS5_IJNSA_ILi128EEESF_NSA_ILi64EEEEEENS_6half_tENS5_IJlSC_lEEESI_SJ_NS4_8TiledMMAINS4_8MMA_AtomIJNS4_26SM100_MMA_F16BF16_2x1SM_SSISI_SI_fLi128ELi128ELNS4_4UMMA5MajorE0ELSO_0ELNSN_7ScaleInE0ELSP_0EEEEEENS4_6LayoutINS5_IJSC_SC_SC_EEENS5_IJNSA_ILi0EEESU_SU_EEEEENS5_IJNS4_10UnderscoreESX_SX_EEEEENS4_28SM100_TMA_2SM_LOAD_MULTICASTENS4_14ComposedLayoutINS4_7SwizzleILi3ELi4ELi3EEENS4_18smem_ptr_flag_bitsILi16EEENSS_INS5_IJNSA_ILi8EEESG_EEENS5_IJSG_SC_EEEEEEEvNS4_8identityENS4_18SM100_TMA_2SM_LOADES1A_vS1B_EENS_8epilogue10collective18CollectiveEpilogueINS1E_23Sm100TmaWarpSpecializedILi4ELi2ELi16ELb1ELb0EEEJNS5_IJSG_SF_SG_EEENS5_IJNSS_ISG_SC_EENSS_INS5_IJNSA_ILi16EEESB_EEENS5_IJSC_SG_EEEEEEEESI_SJ_SI_SJ_NS1E_6fusion15FusionCallbacksIS1I_NS1Q_17LinearCombinationISI_fSI_fLNS_15FloatRoundStyleE2EEES1J_S1P_JEEENS4_5SM1004TMEM4LOAD26SM100_TMEM_LOAD_32dp32b16xENS4_13SM90_TMA_LOADENS11_INS12_ILi1ELi4ELi3EEES15_NSS_INS5_IJS16_S1L_EEENS5_IJS1L_SC_EEEEEEENS4_39AutoVectorizingCopyWithAssumedAlignmentILi128EEENS4_14SM90_TMA_STOREES25_S27_S27_EEEvvEEEEvNT_6ParamsE)
        /*0044*/ 	.word	0x00000000
.L_29:


//--------------------- .nv.compat                --------------------------
	.section	.nv.compat,"",@"SHT_CUDA_COMPAT_INFO"
	.align	4
        /*0000*/ 	.byte	0x02, 0x09, 0x01, 0x00, 0x02, 0x02, 0x02, 0x00, 0x02, 0x05, 0x05, 0x00, 0x03, 0x07, 0x01, 0x01
        /*0010*/ 	.byte	0x02, 0x03, 0x01, 0x00, 0x02, 0x06, 0x01, 0x00, 0x04, 0x0b, 0x08, 0x00, 0x09, 0x00, 0x00, 0x00
        /*0020*/ 	.byte	0x00, 0x00, 0x00, 0x00


//--------------------- .nv.info._ZN7cutlass13device_kernelINS_4gemm6kernel13GemmUniversalIN4cute5tupleIJiiiiEEENS1_10collective13CollectiveMmaINS1_35MainloopSm100TmaUmmaWarpSpecializedILi13ELi2ELi4ENS5_IJNS4_1CILi2EEESB_NSA_ILi1EEEEEEEENS5_IJNSA_ILi128EEESF_NSA_ILi64EEEEEENS_6half_tENS5_IJlSC_lEEESI_SJ_NS4_8TiledMMAINS4_8MMA_AtomIJNS4_26SM100_MMA_F16BF16_2x1SM_SSISI_SI_fLi128ELi128ELNS4_4UMMA5MajorE0ELSO_0ELNSN_7ScaleInE0ELSP_0EEEEEENS4_6LayoutINS5_IJSC_SC_SC_EEENS5_IJNSA_ILi0EEESU_SU_EEEEENS5_IJNS4_10UnderscoreESX_SX_EEEEENS4_28SM100_TMA_2SM_LOAD_MULTICASTENS4_14ComposedLayoutINS4_7SwizzleILi3ELi4ELi3EEENS4_18smem_ptr_flag_bitsILi16EEENSS_INS5_IJNSA_ILi8EEESG_EEENS5_IJSG_SC_EEEEEEEvNS4_8identityENS4_18SM100_TMA_2SM_LOADES1A_vS1B_EENS_8epilogue10collective18CollectiveEpilogueINS1E_23Sm100TmaWarpSpecializedILi4ELi2ELi16ELb1ELb0EEEJNS5_IJSG_SF_SG_EEENS5_IJNSS_ISG_SC_EENSS_INS5_IJNSA_ILi16EEESB_EEENS5_IJSC_SG_EEEEEEEESI_SJ_SI_SJ_NS1E_6fusion15FusionCallbacksIS1I_NS1Q_17LinearCombinationISI_fSI_fLNS_15FloatRoundStyleE2EEES1J_S1P_JEEENS4_5SM1004TMEM4LOAD26SM100_TMEM_LOAD_32dp32b16xENS4_13SM90_TMA_LOADENS11_INS12_ILi1ELi4ELi3EEES15_NSS_INS5_IJS16_S1L_EEENS5_IJS1L_SC_EEEEEEENS4_39AutoVectorizingCopyWithAssumedAlignmentILi128EEENS4_14SM90_TMA_STOREES25_S27_S27_EEEvvEEEEvNT_6ParamsE --------------------------
	.section	.nv.info._ZN7cutlass13device_kernelINS_4gemm6kernel13GemmUniversalIN4cute5tupleIJiiiiEEENS1_10collective13CollectiveMmaINS1_35MainloopSm100TmaUmmaWarpSpecializedILi13ELi2ELi4ENS5_IJNS4_1CILi2EEESB_NSA_ILi1EEEEEEEENS5_IJNSA_ILi128EEESF_NSA_ILi64EEEEEENS_6half_tENS5_IJlSC_lEEESI_SJ_NS4_8TiledMMAINS4_8MMA_AtomIJNS4_26SM100_MMA_F16BF16_2x1SM_SSISI_SI_fLi128ELi128ELNS4_4UMMA5MajorE0ELSO_0ELNSN_7ScaleInE0ELSP_0EEEEEENS4_6LayoutINS5_IJSC_SC_SC_EEENS5_IJNSA_ILi0EEESU_SU_EEEEENS5_IJNS4_10UnderscoreESX_SX_EEEEENS4_28SM100_TMA_2SM_LOAD_MULTICASTENS4_14ComposedLayoutINS4_7SwizzleILi3ELi4ELi3EEENS4_18smem_ptr_flag_bitsILi16EEENSS_INS5_IJNSA_ILi8EEESG_EEENS5_IJSG_SC_EEEEEEEvNS4_8identityENS4_18SM100_TMA_2SM_LOADES1A_vS1B_EENS_8epilogue10collective18CollectiveEpilogueINS1E_23Sm100TmaWarpSpecializedILi4ELi2ELi16ELb1ELb0EEEJNS5_IJSG_SF_SG_EEENS5_IJNSS_ISG_SC_EENSS_INS5_IJNSA_ILi16EEESB_EEENS5_IJSC_SG_EEEEEEEESI_SJ_SI_SJ_NS1E_6fusion15FusionCallbacksIS1I_NS1Q_17LinearCombinationISI_fSI_fLNS_15FloatRoundStyleE2EEES1J_S1P_JEEENS4_5SM1004TMEM4LOAD26SM100_TMEM_LOAD_32dp32b16xENS4_13SM90_TMA_LOADENS11_INS12_ILi1ELi4ELi3EEES15_NSS_INS5_IJS16_S1L_EEENS5_IJS1L_SC_EEEEEEENS4_39AutoVectorizingCopyWithAssumedAlignmentILi128EEENS4_14SM90_TMA_STOREES25_S27_S27_EEEvvEEEEvNT_6ParamsE,"",@"SHT_CUDA_INFO"
	.sectionflags	@""
	.align	4


	//----- nvinfo : EIATTR_CUDA_API_VERSION
	.align		4
        /*0000*/ 	.byte	0x04, 0x37
        /*0002*/ 	.short	(.L_31 - .L_30)
.L_30:
        /*0004*/ 	.word	0x00000082


	//----- nvinfo : EIATTR_KPARAM_INFO
	.align		4
.L_31:
        /*0008*/ 	.byte	0x04, 0x17
        /*000a*/ 	.short	(.L_33 - .L_32)
.L_32:
        /*000c*/ 	.word	0x00000000
        /*0010*/ 	.short	0x0000
        /*0012*/ 	.short	0x0000
        /*0014*/ 	.byte	0x00, 0xf0, 0x01, 0x20


	//----- nvinfo : EIATTR_AT_ENTRY_FRAGMENTS
	.align		4
.L_33:
        /*0018*/ 	.byte	0x04, 0x4f
        /*001a*/ 	.short	(.L_35 - .L_34)


	//   ....[0]....
.L_34:
        /*001c*/ 	.word	0x00000007


	//----- nvinfo : EIATTR_RESERVED_SMEM_USED
	.align		4
.L_35:
        /*0020*/ 	.byte	0x01, 0x41
	.zero		2


	//----- nvinfo : EIATTR_SPARSE_MMA_MASK
	.align		4
        /*0024*/ 	.byte	0x03, 0x50
        /*0026*/ 	.short	0x0000


	//----- nvinfo : EIATTR_TCGEN05_2CTA_USED
	.align		4
        /*0028*/ 	.byte	0x01, 0x52
	.zero		2


	//----- nvinfo : EIATTR_MAXREG_COUNT
	.align		4
        /*002c*/ 	.byte	0x03, 0x1b
        /*002e*/ 	.short	0x00ff


	//----- nvinfo : EIATTR_NUM_BARRIERS
	.align		4
        /*0030*/ 	.byte	0x02, 0x4c
        /*0032*/ 	.byte	0x07
	.zero		1


	//----- nvinfo : EIATTR_EXTERNS
	.align		4
        /*0034*/ 	.byte	0x04, 0x0f
        /*0036*/ 	.short	(.L_37 - .L_36)


	//   ....[0]....
	.align		4
.L_36:
        /*0038*/ 	.word	index@(__assertfail)


	//----- nvinfo : EIATTR_MERCURY_ISA_VERSION
	.align		4
.L_37:
        /*003c*/ 	.byte	0x03, 0x5f
        /*003e*/ 	.short	0x0101


	//----- nvinfo : EIATTR_INT_WARP_WIDE_INSTR_OFFSETS
	.align		4
        /*0040*/ 	.byte	0x04, 0x31
        /*0042*/ 	.short	(.L_39 - .L_38)


	//   ....[0]....
.L_38:
        /*0044*/ 	.word	0x00000ec0


	//   ....[1]....
        /*0048*/ 	.word	0x00000f60


	//   ....[2]....
        /*004c*/ 	.word	0x00004910


	//   ....[3]....
        /*0050*/ 	.word	0x00004940


	//   ....[4]....
        /*0054*/ 	.word	0x00004960


	//   ....[5]....
        /*0058*/ 	.word	0x000054a0


	//   ....[6]....
        /*005c*/ 	.word	0x00005540


	//   ....[7]....
        /*0060*/ 	.word	0x00005600


	//   ....[8]....
        /*0064*/ 	.word	0x00005670


	//   ....[9]....
        /*0068*/ 	.word	0x00005730


	//   ....[10]....
        /*006c*/ 	.word	0x000057d0


	//   ....[11]....
        /*0070*/ 	.word	0x00005840


	//   ....[12]....
        /*0074*/ 	.word	0x00005900


	//   ....[13]....
        /*0078*/ 	.word	0x000059a0


	//   ....[14]....
        /*007c*/ 	.word	0x00005a40


	//   ....[15]....
        /*0080*/ 	.word	0x00005b30


	//   ....[16]....
        /*0084*/ 	.word	0x00005c00


	//----- nvinfo : EIATTR_COOP_GROUP_MASK_REGIDS
	.align		4
.L_39:
        /*0088*/ 	.byte	0x04, 0x29
        /*008a*/ 	.short	(.L_41 - .L_40)


	//   ....[0]....
.L_40:
        /*008c*/ 	.word	0xffffffff


	//   ....[1]....
        /*0090*/ 	.word	0xffffffff


	//   ....[2]....
        /*0094*/ 	.word	0xffffffff


	//   ....[3]....
        /*0098*/ 	.word	0xffffffff


	//   ....[4]....
        /*009c*/ 	.word	0xffffffff


	//   ....[5]....
        /*00a0*/ 	.word	0xffffffff


	//   ....[6]....
        /*00a4*/ 	.word	0xffffffff


	//   ....[7]....
        /*00a8*/ 	.word	0xffffffff


	//   ....[8]....
        /*00ac*/ 	.word	0xffffffff


	//   ....[9]....
        /*00b0*/ 	.word	0xffffffff


	//   ....[10]....
        /*00b4*/ 	.word	0xffffffff


	//   ....[11]....
        /*00b8*/ 	.word	0xffffffff


	//   ....[12]....
        /*00bc*/ 	.word	0xffffffff


	//   ....[13]....
        /*00c0*/ 	.word	0xffffffff


	//----- nvinfo : EIATTR_COOP_GROUP_INSTR_OFFSETS
	.align		4
.L_41:
        /*00c4*/ 	.byte	0x04, 0x28
        /*00c6*/ 	.short	(.L_43 - .L_42)


	//   ....[0]....
.L_42:
        /*00c8*/ 	.word	0x000000b0


	//   ....[1]....
        /*00cc*/ 	.word	0x00000520


	//   ....[2]....
        /*00d0*/ 	.word	0x00000830


	//   ....[3]....
        /*00d4*/ 	.word	0x000009c0


	//   ....[4]....
        /*00d8*/ 	.word	0x00000ab0


	//   ....[5]....
        /*00dc*/ 	.word	0x00000c10


	//   ....[6]....
        /*00e0*/ 	.word	0x00000da0


	//   ....[7]....
        /*00e4*/ 	.word	0x00000fe0


	//   ....[8]....
        /*00e8*/ 	.word	0x00002330


	//   ....[9]....
        /*00ec*/ 	.word	0x000036f0


	//   ....[10]....
        /*00f0*/ 	.word	0x00003bc0


	//   ....[11]....
        /*00f4*/ 	.word	0x00003bf0


	//   ....[12]....
        /*00f8*/ 	.word	0x00004810


	//   ....[13]....
        /*00fc*/ 	.word	0x00004a20


	//----- nvinfo : EIATTR_VRC_CTA_INIT_COUNT
	.align		4
.L_43:
        /*0100*/ 	.byte	0x02, 0x4a
        /*0102*/ 	.byte	0x80
	.zero		1


	//----- nvinfo : EIATTR_SYSCALL_OFFSETS
	.align		4
        /*0104*/ 	.byte	0x04, 0x46
        /*0106*/ 	.short	(.L_45 - .L_44)


	//   ....[0]....
.L_44:
        /*0108*/ 	.word	0x000067a0


	//   ....[1]....
        /*010c*/ 	.word	0x00006890


	//   ....[2]....
        /*0110*/ 	.word	0x00007030


	//   ....[3]....
        /*0114*/ 	.word	0x00007960


	//   ....[4]....
        /*0118*/ 	.word	0x00008230


	//   ....[5]....
        /*011c*/ 	.word	0x00008b00


	//----- nvinfo : EIATTR_MBARRIER_INSTR_OFFSETS
	.align		4
.L_45:
        /*0120*/ 	.byte	0x04, 0x39
        /*0122*/ 	.short	(.L_47 - .L_46)


	//   ....[0]....
.L_46:
        /*0124*/ 	.word	0x00000670
        /*0128*/ 	.word	0x000000ff
        /*012c*/ 	.word	0x00000000
        /*0130*/ 	.short	0x0100
        /*0132*/ 	.byte	0x04
	.zero		1


	//   ....[1]....
        /*0134*/ 	.word	0x00000680
        /*0138*/ 	.word	0x000000ff
        /*013c*/ 	.word	0x00000068
        /*0140*/ 	.short	0x0100
        /*0142*/ 	.byte	0x04
	.zero		1


	//   ....[2]....
        /*0144*/ 	.word	0x00000690
        /*0148*/ 	.word	0x000000ff
        /*014c*/ 	.word	0x00000008
        /*0150*/ 	.short	0x0100
        /*0152*/ 	.byte	0x04
	.zero		1


	//   ....[3]....
        /*0154*/ 	.word	0x000006a0
        /*0158*/ 	.word	0x000000ff
        /*015c*/ 	.word	0x00000070
        /*0160*/ 	.short	0x0100
        /*0162*/ 	.byte	0x04
	.zero		1


	//   ....[4]....
        /*0164*/ 	.word	0x000006b0
        /*0168*/ 	.word	0x000000ff
        /*016c*/ 	.word	0x00000010
        /*0170*/ 	.short	0x0100
        /*0172*/ 	.byte	0x04
	.zero		1


	//   ....[5]....
        /*0174*/ 	.word	0x000006c0
        /*0178*/ 	.word	0x000000ff
        /*017c*/ 	.word	0x00000078
        /*0180*/ 	.short	0x0100
        /*0182*/ 	.byte	0x04
	.zero		1


	//   ....[6]....
        /*0184*/ 	.word	0x000006d0
        /*0188*/ 	.word	0x000000ff
        /*018c*/ 	.word	0x00000018
        /*0190*/ 	.short	0x0100
        /*0192*/ 	.byte	0x04
	.zero		1


	//   ....[7]....
        /*0194*/ 	.word	0x000006e0
        /*0198*/ 	.word	0x000000ff
        /*019c*/ 	.word	0x00000080
        /*01a0*/ 	.short	0x0100
        /*01a2*/ 	.byte	0x04
	.zero		1


	//   ....[8]....
        /*01a4*/ 	.word	0x000006f0
        /*01a8*/ 	.word	0x000000ff
        /*01ac*/ 	.word	0x00000020
        /*01b0*/ 	.short	0x0100
        /*01b2*/ 	.byte	0x04
	.zero		1


	//   ....[9]....
        /*01b4*/ 	.word	0x00000700
        /*01b8*/ 	.word	0x000000ff
        /*01bc*/ 	.word	0x00000088
        /*01c0*/ 	.short	0x0100
        /*01c2*/ 	.byte	0x04
	.zero		1


	//   ....[10]....
        /*01c4*/ 	.word	0x00000710
        /*01c8*/ 	.word	0x000000ff
        /*01cc*/ 	.word	0x00000028
        /*01d0*/ 	.short	0x0100
        /*01d2*/ 	.byte	0x04
	.zero		1


	//   ....[11]....
        /*01d4*/ 	.word	0x00000720
        /*01d8*/ 	.word	0x000000ff
        /*01dc*/ 	.word	0x00000090
        /*01e0*/ 	.short	0x0100
        /*01e2*/ 	.byte	0x04
	.zero		1


	//   ....[12]....
        /*01e4*/ 	.word	0x00000730
        /*01e8*/ 	.word	0x000000ff
        /*01ec*/ 	.word	0x00000030
        /*01f0*/ 	.short	0x0100
        /*01f2*/ 	.byte	0x04
	.zero		1


	//   ....[13]....
        /*01f4*/ 	.word	0x00000740
        /*01f8*/ 	.word	0x000000ff
        /*01fc*/ 	.word	0x00000098
        /*0200*/ 	.short	0x0100
        /*0202*/ 	.byte	0x04
	.zero		1


	//   ....[14]....
        /*0204*/ 	.word	0x00000750
        /*0208*/ 	.word	0x000000ff
        /*020c*/ 	.word	0x00000038
        /*0210*/ 	.short	0x0100
        /*0212*/ 	.byte	0x04
	.zero		1


	//   ....[15]....
        /*0214*/ 	.word	0x00000760
        /*0218*/ 	.word	0x000000ff
        /*021c*/ 	.word	0x000000a0
        /*0220*/ 	.short	0x0100
        /*0222*/ 	.byte	0x04
	.zero		1


	//   ....[16]....
        /*0224*/ 	.word	0x00000770
        /*0228*/ 	.word	0x000000ff
        /*022c*/ 	.word	0x00000040
        /*0230*/ 	.short	0x0100
        /*0232*/ 	.byte	0x04
	.zero		1


	//   ....[17]....
        /*0234*/ 	.word	0x00000780
        /*0238*/ 	.word	0x000000ff
        /*023c*/ 	.word	0x000000a8
        /*0240*/ 	.short	0x0100
        /*0242*/ 	.byte	0x04
	.zero		1


	//   ....[18]....
        /*0244*/ 	.word	0x00000790
        /*0248*/ 	.word	0x000000ff
        /*024c*/ 	.word	0x00000048
        /*0250*/ 	.short	0x0100
        /*0252*/ 	.byte	0x04
	.zero		1


	//   ....[19]....
        /*0254*/ 	.word	0x000007a0
        /*0258*/ 	.word	0x000000ff
        /*025c*/ 	.word	0x000000b0
        /*0260*/ 	.short	0x0100
        /*0262*/ 	.byte	0x04
	.zero		1


	//   ....[20]....
        /*0264*/ 	.word	0x000007b0
        /*0268*/ 	.word	0x000000ff
        /*026c*/ 	.word	0x00000050
        /*0270*/ 	.short	0x0100
        /*0272*/ 	.byte	0x04
	.zero		1


	//   ....[21]....
        /*0274*/ 	.word	0x000007c0
        /*0278*/ 	.word	0x000000ff
        /*027c*/ 	.word	0x000000b8
        /*0280*/ 	.short	0x0100
        /*0282*/ 	.byte	0x04
	.zero		1


	//   ....[22]....
        /*0284*/ 	.word	0x000007d0
        /*0288*/ 	.word	0x000000ff
        /*028c*/ 	.word	0x00000058
        /*0290*/ 	.short	0x0100
        /*0292*/ 	.byte	0x04
	.zero		1


	//   ....[23]....
        /*0294*/ 	.word	0x000007e0
        /*0298*/ 	.word	0x000000ff
        /*029c*/ 	.word	0x000000c0
        /*02a0*/ 	.short	0x0100
        /*02a2*/ 	.byte	0x04
	.zero		1


	//   ....[24]....
        /*02a4*/ 	.word	0x000007f0
        /*02a8*/ 	.word	0x000000ff
        /*02ac*/ 	.word	0x00000060
        /*02b0*/ 	.short	0x0100
        /*02b2*/ 	.byte	0x04
	.zero		1


	//   ....[25]....
        /*02b4*/ 	.word	0x00000800
        /*02b8*/ 	.word	0x000000ff
        /*02bc*/ 	.word	0x000000c8
        /*02c0*/ 	.short	0x0100
        /*02c2*/ 	.byte	0x04
	.zero		1


	//   ....[26]....
        /*02c4*/ 	.word	0x00000930
        /*02c8*/ 	.word	0x000000ff
        /*02cc*/ 	.word	0x000000d0
        /*02d0*/ 	.short	0x0100
        /*02d2*/ 	.byte	0x04
	.zero		1


	//   ....[27]....
        /*02d4*/ 	.word	0x00000940
        /*02d8*/ 	.word	0x000000ff
        /*02dc*/ 	.word	0x000000f0
        /*02e0*/ 	.short	0x0100
        /*02e2*/ 	.byte	0x04
	.zero		1


	//   ....[28]....
        /*02e4*/ 	.word	0x00000950
        /*02e8*/ 	.word	0x000000ff
        /*02ec*/ 	.word	0x000000d8
        /*02f0*/ 	.short	0x0100
        /*02f2*/ 	.byte	0x04
	.zero		1


	//   ....[29]....
        /*02f4*/ 	.word	0x00000960
        /*02f8*/ 	.word	0x000000ff
        /*02fc*/ 	.word	0x000000f8
        /*0300*/ 	.short	0x0100
        /*0302*/ 	.byte	0x04
	.zero		1


	//   ....[30]....
        /*0304*/ 	.word	0x00000970
        /*0308*/ 	.word	0x000000ff
        /*030c*/ 	.word	0x000000e0
        /*0310*/ 	.short	0x0100
        /*0312*/ 	.byte	0x04
	.zero		1


	//   ....[31]....
        /*0314*/ 	.word	0x00000980
        /*0318*/ 	.word	0x000000ff
        /*031c*/ 	.word	0x00000100
        /*0320*/ 	.short	0x0100
        /*0322*/ 	.byte	0x04
	.zero		1


	//   ....[32]....
        /*0324*/ 	.word	0x00000990
        /*0328*/ 	.word	0x000000ff
        /*032c*/ 	.word	0x000000e8
        /*0330*/ 	.short	0x0100
        /*0332*/ 	.byte	0x04
	.zero		1


	//   ....[33]....
        /*0334*/ 	.word	0x000009a0
        /*0338*/ 	.word	0x000000ff
        /*033c*/ 	.word	0x00000108
        /*0340*/ 	.short	0x0100
        /*0342*/ 	.byte	0x04
	.zero		1


	//   ....[34]....
        /*0344*/ 	.word	0x00000a80
        /*0348*/ 	.word	0x000000ff
        /*034c*/ 	.word	0x00000110
        /*0350*/ 	.short	0x0100
        /*0352*/ 	.byte	0x06
	.zero		1


	//   ....[35]....
        /*0354*/ 	.word	0x00000a90
        /*0358*/ 	.word	0x000000ff
        /*035c*/ 	.word	0x00000118
        /*0360*/ 	.short	0x0100
        /*0362*/ 	.byte	0x06
	.zero		1


	//   ....[36]....
        /*0364*/ 	.word	0x00000bc0
        /*0368*/ 	.word	0x000000ff
        /*036c*/ 	.word	0x00000120
        /*0370*/ 	.short	0x0100
        /*0372*/ 	.byte	0x06
	.zero		1


	//   ....[37]....
        /*0374*/ 	.word	0x00000bd0
        /*0378*/ 	.word	0x000000ff
        /*037c*/ 	.word	0x00000130
        /*0380*/ 	.short	0x0100
        /*0382*/ 	.byte	0x06
	.zero		1


	//   ....[38]....
        /*0384*/ 	.word	0x00000be0
        /*0388*/ 	.word	0x000000ff
        /*038c*/ 	.word	0x00000128
        /*0390*/ 	.short	0x0100
        /*0392*/ 	.byte	0x06
	.zero		1


	//   ....[39]....
        /*0394*/ 	.word	0x00000bf0
        /*0398*/ 	.word	0x000000ff
        /*039c*/ 	.word	0x00000138
        /*03a0*/ 	.short	0x0100
        /*03a2*/ 	.byte	0x06
	.zero		1


	//   ....[40]....
        /*03a4*/ 	.word	0x00000d10
        /*03a8*/ 	.word	0x000000ff
        /*03ac*/ 	.word	0x00000140
        /*03b0*/ 	.short	0x0100
        /*03b2*/ 	.byte	0x04
	.zero		1


	//   ....[41]....
        /*03b4*/ 	.word	0x00000d20
        /*03b8*/ 	.word	0x000000ff
        /*03bc*/ 	.word	0x00000160
        /*03c0*/ 	.short	0x0100
        /*03c2*/ 	.byte	0x04
	.zero		1


	//   ....[42]....
        /*03c4*/ 	.word	0x00000d30
        /*03c8*/ 	.word	0x000000ff
        /*03cc*/ 	.word	0x00000148
        /*03d0*/ 	.short	0x0100
        /*03d2*/ 	.byte	0x04
	.zero		1


	//   ....[43]....
        /*03d4*/ 	.word	0x00000d40
        /*03d8*/ 	.word	0x000000ff
        /*03dc*/ 	.word	0x00000168
        /*03e0*/ 	.short	0x0100
        /*03e2*/ 	.byte	0x04
	.zero		1


	//   ....[44]....
        /*03e4*/ 	.word	0x00000d50
        /*03e8*/ 	.word	0x000000ff
        /*03ec*/ 	.word	0x00000150
        /*03f0*/ 	.short	0x0100
        /*03f2*/ 	.byte	0x04
	.zero		1


	//   ....[45]....
        /*03f4*/ 	.word	0x00000d60
        /*03f8*/ 	.word	0x000000ff
        /*03fc*/ 	.word	0x00000170
        /*0400*/ 	.short	0x0100
        /*0402*/ 	.byte	0x04
	.zero		1


	//   ....[46]....
        /*0404*/ 	.word	0x00000d70
        /*0408*/ 	.word	0x000000ff
        /*040c*/ 	.word	0x00000158
        /*0410*/ 	.short	0x0100
        /*0412*/ 	.byte	0x04
	.zero		1


	//   ....[47]....
        /*0414*/ 	.word	0x00000d80
        /*0418*/ 	.word	0x000000ff
        /*041c*/ 	.word	0x00000178
        /*0420*/ 	.short	0x0100
        /*0422*/ 	.byte	0x04
	.zero		1


	//   ....[48]....
        /*0424*/ 	.word	0x00000e70
        /*0428*/ 	.word	0x000000ff
        /*042c*/ 	.word	0x00000180
        /*0430*/ 	.short	0x0100
        /*0432*/ 	.byte	0x04
	.zero		1


	//   ....[49]....
        /*0434*/ 	.word	0x00000e80
        /*0438*/ 	.word	0x000000ff
        /*043c*/ 	.word	0x00000190
        /*0440*/ 	.short	0x0100
        /*0442*/ 	.byte	0x04
	.zero		1


	//   ....[50]....
        /*0444*/ 	.word	0x00000e90
        /*0448*/ 	.word	0x000000ff
        /*044c*/ 	.word	0x00000188
        /*0450*/ 	.short	0x0100
        /*0452*/ 	.byte	0x04
	.zero		1


	//   ....[51]....
        /*0454*/ 	.word	0x00000ea0
        /*0458*/ 	.word	0x000000ff
        /*045c*/ 	.word	0x00000198
        /*0460*/ 	.short	0x0100
        /*0462*/ 	.byte	0x04
	.zero		1


	//   ....[52]....
        /*0464*/ 	.word	0x00000fa0
        /*0468*/ 	.word	0x000000ff
        /*046c*/ 	.word	0x000001a0
        /*0470*/ 	.short	0x0100
        /*0472*/ 	.byte	0x06
	.zero		1


	//   ....[53]....
        /*0474*/ 	.word	0x00001b50
        /*0478*/ 	.word	0x00000000
        /*047c*/ 	.word	0x00000190
        /*0480*/ 	.short	0x010a
        /*0482*/ 	.byte	0xff
	.zero		1


	//   ....[54]....
        /*0484*/ 	.word	0x00001b80
        /*0488*/ 	.word	0x00000000
        /*048c*/ 	.word	0x00000180
        /*0490*/ 	.short	0x0101
        /*0492*/ 	.byte	0xff
	.zero		1


	//   ....[55]....
        /*0494*/ 	.word	0x00001c40
        /*0498*/ 	.word	0x000000ff
        /*049c*/ 	.word	0x00000068
        /*04a0*/ 	.short	0x010a
        /*04a2*/ 	.byte	0x04
	.zero		1


	//   ....[56]....
        /*04a4*/ 	.word	0x00001d10
        /*04a8*/ 	.word	0x000000ff
        /*04ac*/ 	.word	0x00000068
        /*04b0*/ 	.short	0x010a
        /*04b2*/ 	.byte	0x21
	.zero		1


	//   ....[57]....
        /*04b4*/ 	.word	0x00001ec0
        /*04b8*/ 	.word	0x000000ff
        /*04bc*/ 	.word	0x00000068
        /*04c0*/ 	.short	0x010a
        /*04c2*/ 	.byte	0x05
	.zero		1


	//   ....[58]....
        /*04c4*/ 	.word	0x00001fd0
        /*04c8*/ 	.word	0x000000ff
        /*04cc*/ 	.word	0x00000118
        /*04d0*/ 	.short	0x0101
        /*04d2*/ 	.byte	0x06
	.zero		1


	//   ....[59]....
        /*04d4*/ 	.word	0x00001ff0
        /*04d8*/ 	.word	0x000000ff
        /*04dc*/ 	.word	0x00000068
        /*04e0*/ 	.short	0x010a
        /*04e2*/ 	.byte	0x04
	.zero		1


	//   ....[60]....
        /*04e4*/ 	.word	0x00002070
        /*04e8*/ 	.word	0x000000ff
        /*04ec*/ 	.word	0x00000068
        /*04f0*/ 	.short	0x010a
        /*04f2*/ 	.byte	0x11
	.zero		1


	//   ....[61]....
        /*04f4*/ 	.word	0x00002200
        /*04f8*/ 	.word	0x000000ff
        /*04fc*/ 	.word	0x00000068
        /*0500*/ 	.short	0x010a
        /*0502*/ 	.byte	0x05
	.zero		1


	//   ....[62]....
        /*0504*/ 	.word	0x00002360
        /*0508*/ 	.word	0x00000003
        /*050c*/ 	.word	0x00000120
        /*0510*/ 	.short	0x010a
        /*0512*/ 	.byte	0xff
	.zero		1


	//   ....[63]....
        /*0514*/ 	.word	0x000024b0
        /*0518*/ 	.word	0x00000000
        /*051c*/ 	.word	0x00000000
        /*0520*/ 	.short	0x0101
        /*0522*/ 	.byte	0xff
	.zero		1


	//   ....[64]....
        /*0524*/ 	.word	0x00002a60
        /*0528*/ 	.word	0x000000ff
        /*052c*/ 	.word	0x00000000
        /*0530*/ 	.short	0x010a
        /*0532*/ 	.byte	0x04
	.zero		1


	//   ....[65]....
        /*0534*/ 	.word	0x00002af0
        /*0538*/ 	.word	0x000000ff
        /*053c*/ 	.word	0x00000000
        /*0540*/ 	.short	0x010a
        /*0542*/ 	.byte	0x05
	.zero		1


	//   ....[66]....
        /*0544*/ 	.word	0x00002b80
        /*0548*/ 	.word	0x000000ff
        /*054c*/ 	.word	0x00000000
        /*0550*/ 	.short	0x010a
        /*0552*/ 	.byte	0x05
	.zero		1


	//   ....[67]....
        /*0554*/ 	.word	0x00002c10
        /*0558*/ 	.word	0x000000ff
        /*055c*/ 	.word	0x00000000
        /*0560*/ 	.short	0x010a
        /*0562*/ 	.byte	0x05
	.zero		1


	//   ....[68]....
        /*0564*/ 	.word	0x00002ca0
        /*0568*/ 	.word	0x000000ff
        /*056c*/ 	.word	0x00000000
        /*0570*/ 	.short	0x010a
        /*0572*/ 	.byte	0x05
	.zero		1


	//   ....[69]....
        /*0574*/ 	.word	0x00002d30
        /*0578*/ 	.word	0x000000ff
        /*057c*/ 	.word	0x00000000
        /*0580*/ 	.short	0x010a
        /*0582*/ 	.byte	0x05
	.zero		1


	//   ....[70]....
        /*0584*/ 	.word	0x00002dc0
        /*0588*/ 	.word	0x000000ff
        /*058c*/ 	.word	0x00000000
        /*0590*/ 	.short	0x010a
        /*0592*/ 	.byte	0x05
	.zero		1


	//   ....[71]....
        /*0594*/ 	.word	0x00002e50
        /*0598*/ 	.word	0x000000ff
        /*059c*/ 	.word	0x00000000
        /*05a0*/ 	.short	0x010a
        /*05a2*/ 	.byte	0x05
	.zero		1


	//   ....[72]....
        /*05a4*/ 	.word	0x00002ee0
        /*05a8*/ 	.word	0x000000ff
        /*05ac*/ 	.word	0x00000000
        /*05b0*/ 	.short	0x010a
        /*05b2*/ 	.byte	0x05
	.zero		1


	//   ....[73]....
        /*05b4*/ 	.word	0x00002f70
        /*05b8*/ 	.word	0x000000ff
        /*05bc*/ 	.word	0x00000000
        /*05c0*/ 	.short	0x010a
        /*05c2*/ 	.byte	0x05
	.zero		1


	//   ....[74]....
        /*05c4*/ 	.word	0x00003000
        /*05c8*/ 	.word	0x000000ff
        /*05cc*/ 	.word	0x00000000
        /*05d0*/ 	.short	0x010a
        /*05d2*/ 	.byte	0x05
	.zero		1


	//   ....[75]....
        /*05d4*/ 	.word	0x00003090
        /*05d8*/ 	.word	0x000000ff
        /*05dc*/ 	.word	0x00000000
        /*05e0*/ 	.short	0x010a
        /*05e2*/ 	.byte	0x05
	.zero		1


	//   ....[76]....
        /*05e4*/ 	.word	0x00003130
        /*05e8*/ 	.word	0x00000000
        /*05ec*/ 	.word	0x00000000
        /*05f0*/ 	.short	0x010a
        /*05f2*/ 	.byte	0xff
	.zero		1


	//   ....[77]....
        /*05f4*/ 	.word	0x00003250
        /*05f8*/ 	.word	0x00000002
        /*05fc*/ 	.word	0x00000180
        /*0600*/ 	.short	0x010a
        /*0602*/ 	.byte	0xff
	.zero		1


	//   ....[78]....
        /*0604*/ 	.word	0x000032c0
        /*0608*/ 	.word	0x00000002
        /*060c*/ 	.word	0x00000000
        /*0610*/ 	.short	0x0101
        /*0612*/ 	.byte	0xff
	.zero		1


	//   ....[79]....
        /*0614*/ 	.word	0x000032e0
        /*0618*/ 	.word	0x000000ff
        /*061c*/ 	.word	0x00000130
        /*0620*/ 	.short	0x010a
        /*0622*/ 	.byte	0x04
	.zero		1


	//   ....[80]....
        /*0624*/ 	.word	0x00003400
        /*0628*/ 	.word	0x00000002
        /*062c*/ 	.word	0x00000120
        /*0630*/ 	.short	0x010a
        /*0632*/ 	.byte	0xff
	.zero		1


	//   ....[81]....
        /*0634*/ 	.word	0x00003500
        /*0638*/ 	.word	0x00000002
        /*063c*/ 	.word	0x00000000
        /*0640*/ 	.short	0x0101
        /*0642*/ 	.byte	0xff
	.zero		1


	//   ....[82]....
        /*0644*/ 	.word	0x00003590
        /*0648*/ 	.word	0x000000ff
        /*064c*/ 	.word	0x00000130
        /*0650*/ 	.short	0x0106
        /*0652*/ 	.byte	0x04
	.zero		1


	//   ....[83]....
        /*0654*/ 	.word	0x000035b0
        /*0658*/ 	.word	0x000000ff
        /*065c*/ 	.word	0x00000130
        /*0660*/ 	.short	0x010a
        /*0662*/ 	.byte	0x04
	.zero		1


	//   ....[84]....
        /*0664*/ 	.word	0x00003640
        /*0668*/ 	.word	0x000000ff
        /*066c*/ 	.word	0x00000130
        /*0670*/ 	.short	0x0106
        /*0672*/ 	.byte	0x07
	.zero		1


	//   ....[85]....
        /*0674*/ 	.word	0x00003680
        /*0678*/ 	.word	0x00000000
        /*067c*/ 	.word	0x00000130
        /*0680*/ 	.short	0x010a
        /*0682*/ 	.byte	0xff
	.zero		1


	//   ....[86]....
        /*0684*/ 	.word	0x000038c0
        /*0688*/ 	.word	0x000000ff
        /*068c*/ 	.word	0x00000008
        /*0690*/ 	.short	0x010a
        /*0692*/ 	.byte	0x05
	.zero		1


	//   ....[87]....
        /*0694*/ 	.word	0x000038e0
        /*0698*/ 	.word	0x000000ff
        /*069c*/ 	.word	0x00000008
        /*06a0*/ 	.short	0x010a
        /*06a2*/ 	.byte	0x05
	.zero		1


	//   ....[88]....
        /*06a4*/ 	.word	0x00003a70
        /*06a8*/ 	.word	0x000000ff
        /*06ac*/ 	.word	0x00000008
        /*06b0*/ 	.short	0x010a
        /*06b2*/ 	.byte	0x05
	.zero		1


	//   ....[89]....
        /*06b4*/ 	.word	0x00003a90
        /*06b8*/ 	.word	0x000000ff
        /*06bc*/ 	.word	0x00000008
        /*06c0*/ 	.short	0x010a
        /*06c2*/ 	.byte	0x05
	.zero		1


	//   ....[90]....
        /*06c4*/ 	.word	0x00003b50
        /*06c8*/ 	.word	0x000000ff
        /*06cc*/ 	.word	0x00000000
        /*06d0*/ 	.short	0x0101
        /*06d2*/ 	.byte	0x04
	.zero		1


	//   ....[91]....
        /*06d4*/ 	.word	0x00003e90
        /*06d8*/ 	.word	0x00000000
        /*06dc*/ 	.word	0x00000120
        /*06e0*/ 	.short	0x010a
        /*06e2*/ 	.byte	0xff
	.zero		1


	//   ....[92]....
        /*06e4*/ 	.word	0x00003f50
        /*06e8*/ 	.word	0x00000000
        /*06ec*/ 	.word	0x00000000
        /*06f0*/ 	.short	0x0101
        /*06f2*/ 	.byte	0xff
	.zero		1


	//   ....[93]....
        /*06f4*/ 	.word	0x00004010
        /*06f8*/ 	.word	0x000000ff
        /*06fc*/ 	.word	0x00000000
        /*0700*/ 	.short	0x010a
        /*0702*/ 	.byte	0x04
	.zero		1


	//   ....[94]....
        /*0704*/ 	.word	0x00004020
        /*0708*/ 	.word	0x000000ff
        /*070c*/ 	.word	0x00000160
        /*0710*/ 	.short	0x010a
        /*0712*/ 	.byte	0x1f
	.zero		1


	//   ....[95]....
        /*0714*/ 	.word	0x000040d0
        /*0718*/ 	.word	0x000000ff
        /*071c*/ 	.word	0x00000000
        /*0720*/ 	.short	0x010a
        /*0722*/ 	.byte	0x05
	.zero		1


	//   ....[96]....
        /*0724*/ 	.word	0x00004200
        /*0728*/ 	.word	0x000000ff
        /*072c*/ 	.word	0x00000000
        /*0730*/ 	.short	0x010a
        /*0732*/ 	.byte	0x04
	.zero		1


	//   ....[97]....
        /*0734*/ 	.word	0x00004500
        /*0738*/ 	.word	0x000000ff
        /*073c*/ 	.word	0x00000000
        /*0740*/ 	.short	0x010a
        /*0742*/ 	.byte	0x04
	.zero		1


	//   ....[98]....
        /*0744*/ 	.word	0x00004590
        /*0748*/ 	.word	0x000000ff
        /*074c*/ 	.word	0x00000000
        /*0750*/ 	.short	0x010a
        /*0752*/ 	.byte	0x05
	.zero		1


	//   ....[99]....
        /*0754*/ 	.word	0x00004620
        /*0758*/ 	.word	0x000000ff
        /*075c*/ 	.word	0x00000000
        /*0760*/ 	.short	0x010a
        /*0762*/ 	.byte	0x05
	.zero		1


	//   ....[100]....
        /*0764*/ 	.word	0x000046c0
        /*0768*/ 	.word	0x00000000
        /*076c*/ 	.word	0x00000000
        /*0770*/ 	.short	0x010a
        /*0772*/ 	.byte	0xff
	.zero		1


	//   ....[101]....
        /*0774*/ 	.word	0x00004700
        /*0778*/ 	.word	0x00000000
        /*077c*/ 	.word	0x00000000
        /*0780*/ 	.short	0x010a
        /*0782*/ 	.byte	0xff
	.zero		1


	//   ....[102]....
        /*0784*/ 	.word	0x00004770
        /*0788*/ 	.word	0x000000ff
        /*078c*/ 	.word	0x00000000
        /*0790*/ 	.short	0x0101
        /*0792*/ 	.byte	0x04
	.zero		1


	//   ....[103]....
        /*0794*/ 	.word	0x000047b0
        /*0798*/ 	.word	0x000000ff
        /*079c*/ 	.word	0x000001a0
        /*07a0*/ 	.short	0x010a
        /*07a2*/ 	.byte	0x1a
	.zero		1


	//   ....[104]....
        /*07a4*/ 	.word	0x00004800
        /*07a8*/ 	.word	0x000000ff
        /*07ac*/ 	.word	0x00000000
        /*07b0*/ 	.short	0x0101
        /*07b2*/ 	.byte	0x04
	.zero		1


	//   ....[105]....
        /*07b4*/ 	.word	0x00004ca0
        /*07b8*/ 	.word	0x0000000c
        /*07bc*/ 	.word	0x00000120
        /*07c0*/ 	.short	0x010a
        /*07c2*/ 	.byte	0xff
	.zero		1


	//   ....[106]....
        /*07c4*/ 	.word	0x00004e10
        /*07c8*/ 	.word	0x00000000
        /*07cc*/ 	.word	0x00000000
        /*07d0*/ 	.short	0x0101
        /*07d2*/ 	.byte	0xff
	.zero		1


	//   ....[107]....
        /*07d4*/ 	.word	0x000052a0
        /*07d8*/ 	.word	0x000000ff
        /*07dc*/ 	.word	0x00000118
        /*07e0*/ 	.short	0x010a
        /*07e2*/ 	.byte	0x15
	.zero		1


	//   ....[108]....
        /*07e4*/ 	.word	0x00005420
        /*07e8*/ 	.word	0x000000ff
        /*07ec*/ 	.word	0x000000f0
        /*07f0*/ 	.short	0x010a
        /*07f2*/ 	.byte	0x15
	.zero		1


	//   ....[109]....
        /*07f4*/ 	.word	0x00005620
        /*07f8*/ 	.word	0x000000ff
        /*07fc*/ 	.word	0x000000d0
        /*0800*/ 	.short	0x010b
        /*0802*/ 	.byte	0x15
	.zero		1


	//   ....[110]....
        /*0804*/ 	.word	0x00005630
        /*0808*/ 	.word	0x000000ff
        /*080c*/ 	.word	0x00000000
        /*0810*/ 	.short	0x0101
        /*0812*/ 	.byte	0x06
	.zero		1


	//   ....[111]....
        /*0814*/ 	.word	0x00005640
        /*0818*/ 	.word	0x000000ff
        /*081c*/ 	.word	0x000000f8
        /*0820*/ 	.short	0x010a
        /*0822*/ 	.byte	0x15
	.zero		1


	//   ....[112]....
        /*0824*/ 	.word	0x000057f0
        /*0828*/ 	.word	0x000000ff
        /*082c*/ 	.word	0x000000d8
        /*0830*/ 	.short	0x010b
        /*0832*/ 	.byte	0x15
	.zero		1


	//   ....[113]....
        /*0834*/ 	.word	0x00005800
        /*0838*/ 	.word	0x000000ff
        /*083c*/ 	.word	0x00000000
        /*0840*/ 	.short	0x0101
        /*0842*/ 	.byte	0x06
	.zero		1


	//   ....[114]....
        /*0844*/ 	.word	0x00005810
        /*0848*/ 	.word	0x000000ff
        /*084c*/ 	.word	0x00000100
        /*0850*/ 	.short	0x010a
        /*0852*/ 	.byte	0x15
	.zero		1


	//   ....[115]....
        /*0854*/ 	.word	0x000059c0
        /*0858*/ 	.word	0x000000ff
        /*085c*/ 	.word	0x000000e0
        /*0860*/ 	.short	0x010b
        /*0862*/ 	.byte	0x15
	.zero		1


	//   ....[116]....
        /*0864*/ 	.word	0x000059d0
        /*0868*/ 	.word	0x000000ff
        /*086c*/ 	.word	0x00000000
        /*0870*/ 	.short	0x0101
        /*0872*/ 	.byte	0x06
	.zero		1


	//   ....[117]....
        /*0874*/ 	.word	0x000059e0
        /*0878*/ 	.word	0x000000ff
        /*087c*/ 	.word	0x00000108
        /*0880*/ 	.short	0x010a
        /*0882*/ 	.byte	0x15
	.zero		1


	//   ....[118]....
        /*0884*/ 	.word	0x00005c20
        /*0888*/ 	.word	0x000000ff
        /*088c*/ 	.word	0x000000e8
        /*0890*/ 	.short	0x010b
        /*0892*/ 	.byte	0x15
	.zero		1


	//   ....[119]....
        /*0894*/ 	.word	0x00005c30
        /*0898*/ 	.word	0x000000ff
        /*089c*/ 	.word	0x00000000
        /*08a0*/ 	.short	0x0101
        /*08a2*/ 	.byte	0x25
	.zero		1


	//   ....[120]....
        /*08a4*/ 	.word	0x00005c70
        /*08a8*/ 	.word	0x000000ff
        /*08ac*/ 	.word	0x000000f0
        /*08b0*/ 	.short	0x010a
        /*08b2*/ 	.byte	0x15
	.zero		1


	//   ....[121]....
        /*08b4*/ 	.word	0x00005c90
        /*08b8*/ 	.word	0x000000ff
        /*08bc*/ 	.word	0x000000f8
        /*08c0*/ 	.short	0x010a
        /*08c2*/ 	.byte	0x15
	.zero		1


	//   ....[122]....
        /*08c4*/ 	.word	0x00005cb0
        /*08c8*/ 	.word	0x000000ff
        /*08cc*/ 	.word	0x00000100
        /*08d0*/ 	.short	0x010a
        /*08d2*/ 	.byte	0x15
	.zero		1


	//   ....[123]....
        /*08d4*/ 	.word	0x00005cf0
        /*08d8*/ 	.word	0x00000000
        /*08dc*/ 	.word	0x00000108
        /*08e0*/ 	.short	0x010a
        /*08e2*/ 	.byte	0xff
	.zero		1


	//   ....[124]....
        /*08e4*/ 	.word	0x00006030
        /*08e8*/ 	.word	0x00000003
        /*08ec*/ 	.word	0x00000120
        /*08f0*/ 	.short	0x010a
        /*08f2*/ 	.byte	0xff
	.zero		1


	//   ....[125]....
        /*08f4*/ 	.word	0x000061b0
        /*08f8*/ 	.word	0x00000000
        /*08fc*/ 	.word	0x00000000
        /*0900*/ 	.short	0x0101
        /*0902*/ 	.byte	0xff
	.zero		1


	//   ....[126]....
        /*0904*/ 	.word	0x00006cf0
        /*0908*/ 	.word	0x000000ff
        /*090c*/ 	.word	0x000000d0
        /*0910*/ 	.short	0x010a
        /*0912*/ 	.byte	0x2b
	.zero		1


	//   ....[127]....
        /*0914*/ 	.word	0x00006d30
        /*0918*/ 	.word	0x00000035
        /*091c*/ 	.word	0x00000140
        /*0920*/ 	.short	0x010a
        /*0922*/ 	.byte	0xff
	.zero		1


	//   ....[128]....
        /*0924*/ 	.word	0x00006e40
        /*0928*/ 	.word	0x000000ff
        /*092c*/ 	.word	0x000000d0
        /*0930*/ 	.short	0x010a
        /*0932*/ 	.byte	0x2b
	.zero		1


	//   ....[129]....
        /*0934*/ 	.word	0x00006f10
        /*0938*/ 	.word	0x00000035
        /*093c*/ 	.word	0x00000140
        /*0940*/ 	.short	0x010a
        /*0942*/ 	.byte	0xff
	.zero		1


	//   ....[130]....
        /*0944*/ 	.word	0x000076d0
        /*0948*/ 	.word	0x00000000
        /*094c*/ 	.word	0x00000000
        /*0950*/ 	.short	0x0101
        /*0952*/ 	.byte	0xff
	.zero		1


	//   ....[131]....
        /*0954*/ 	.word	0x000076e0
        /*0958*/ 	.word	0x00000002
        /*095c*/ 	.word	0x000000d0
        /*0960*/ 	.short	0x010a
        /*0962*/ 	.byte	0xff
	.zero		1


	//   ....[132]....
        /*0964*/ 	.word	0x000077a0
        /*0968*/ 	.word	0x00000002
        /*096c*/ 	.word	0x000000d0
        /*0970*/ 	.short	0x010a
        /*0972*/ 	.byte	0xff
	.zero		1


	//   ....[133]....
        /*0974*/ 	.word	0x00007fa0
        /*0978*/ 	.word	0x00000000
        /*097c*/ 	.word	0x00000000
        /*0980*/ 	.short	0x0101
        /*0982*/ 	.byte	0xff
	.zero		1


	//   ....[134]....
        /*0984*/ 	.word	0x00007fc0
        /*0988*/ 	.word	0x00000002
        /*098c*/ 	.word	0x000000d0
        /*0990*/ 	.short	0x010a
        /*0992*/ 	.byte	0xff
	.zero		1


	//   ....[135]....
        /*0994*/ 	.word	0x00008070
        /*0998*/ 	.word	0x00000002
        /*099c*/ 	.word	0x000000d0
        /*09a0*/ 	.short	0x010a
        /*09a2*/ 	.byte	0xff
	.zero		1


	//   ....[136]....
        /*09a4*/ 	.word	0x00008870
        /*09a8*/ 	.word	0x00000000
        /*09ac*/ 	.word	0x00000000
        /*09b0*/ 	.short	0x0101
        /*09b2*/ 	.byte	0xff
	.zero		1


	//   ....[137]....
        /*09b4*/ 	.word	0x00008890
        /*09b8*/ 	.word	0x00000003
        /*09bc*/ 	.word	0x000000d0
        /*09c0*/ 	.short	0x010a
        /*09c2*/ 	.byte	0xff
	.zero		1


	//   ....[138]....
        /*09c4*/ 	.word	0x00008940
        /*09c8*/ 	.word	0x00000003
        /*09cc*/ 	.word	0x000000d0
        /*09d0*/ 	.short	0x010a
        /*09d2*/ 	.byte	0xff
	.zero		1


	//   ....[139]....
        /*09d4*/ 	.word	0x00008bf0
        /*09d8*/ 	.word	0x00000035
        /*09dc*/ 	.word	0x00000000
        /*09e0*/ 	.short	0x0101
        /*09e2*/ 	.byte	0xff
	.zero		1


	//   ....[140]....
        /*09e4*/ 	.word	0x00009190
        /*09e8*/ 	.word	0x00000000
        /*09ec*/ 	.word	0x00000000
        /*09f0*/ 	.short	0x0101
        /*09f2*/ 	.byte	0xff
	.zero		1


	//   ....[141]....
        /*09f4*/ 	.word	0x00009420
        /*09f8*/ 	.word	0x000000ff
        /*09fc*/ 	.word	0x00000000
        /*0a00*/ 	.short	0x0101
        /*0a02*/ 	.byte	0x04
	.zero		1


	//   ....[142]....
        /*0a04*/ 	.word	0x00009440
        /*0a08*/ 	.word	0x00000000
        /*0a0c*/ 	.word	0x00000190
        /*0a10*/ 	.short	0x010a
        /*0a12*/ 	.byte	0xff
	.zero		1


	//   ....[143]....
        /*0a14*/ 	.word	0x000094a0
        /*0a18*/ 	.word	0x00000000
        /*0a1c*/ 	.word	0x00000068
        /*0a20*/ 	.short	0x010a
        /*0a22*/ 	.byte	0xff
	.zero		1


	//   ....[144]....
        /*0a24*/ 	.word	0x00009500
        /*0a28*/ 	.word	0x00000000
        /*0a2c*/ 	.word	0x00000068
        /*0a30*/ 	.short	0x010a
        /*0a32*/ 	.byte	0xff
	.zero		1


	//   ....[145]....
        /*0a34*/ 	.word	0x00009550
        /*0a38*/ 	.word	0x00000003
        /*0a3c*/ 	.word	0x00000120
        /*0a40*/ 	.short	0x010a
        /*0a42*/ 	.byte	0xff
	.zero		1


	//   ....[146]....
        /*0a44*/ 	.word	0x000095b0
        /*0a48*/ 	.word	0x00000000
        /*0a4c*/ 	.word	0x00000000
        /*0a50*/ 	.short	0x010a
        /*0a52*/ 	.byte	0xff
	.zero		1


	//   ....[147]....
        /*0a54*/ 	.word	0x00009610
        /*0a58*/ 	.word	0x00000000
        /*0a5c*/ 	.word	0x00000000
        /*0a60*/ 	.short	0x010a
        /*0a62*/ 	.byte	0xff
	.zero		1


	//   ....[148]....
        /*0a64*/ 	.word	0x00009670
        /*0a68*/ 	.word	0x00000000
        /*0a6c*/ 	.word	0x00000000
        /*0a70*/ 	.short	0x010a
        /*0a72*/ 	.byte	0xff
	.zero		1


	//   ....[149]....
        /*0a74*/ 	.word	0x000096d0
        /*0a78*/ 	.word	0x00000000
        /*0a7c*/ 	.word	0x00000000
        /*0a80*/ 	.short	0x010a
        /*0a82*/ 	.byte	0xff
	.zero		1


	//   ....[150]....
        /*0a84*/ 	.word	0x00009730
        /*0a88*/ 	.word	0x00000000
        /*0a8c*/ 	.word	0x00000000
        /*0a90*/ 	.short	0x010a
        /*0a92*/ 	.byte	0xff
	.zero		1


	//   ....[151]....
        /*0a94*/ 	.word	0x00009790
        /*0a98*/ 	.word	0x00000000
        /*0a9c*/ 	.word	0x00000000
        /*0aa0*/ 	.short	0x010a
        /*0aa2*/ 	.byte	0xff
	.zero		1


	//   ....[152]....
        /*0aa4*/ 	.word	0x000097f0
        /*0aa8*/ 	.word	0x00000000
        /*0aac*/ 	.word	0x00000000
        /*0ab0*/ 	.short	0x010a
        /*0ab2*/ 	.byte	0xff
	.zero		1


	//   ....[153]....
        /*0ab4*/ 	.word	0x00009850
        /*0ab8*/ 	.word	0x00000000
        /*0abc*/ 	.word	0x00000000
        /*0ac0*/ 	.short	0x010a
        /*0ac2*/ 	.byte	0xff
	.zero		1


	//   ....[154]....
        /*0ac4*/ 	.word	0x000098b0
        /*0ac8*/ 	.word	0x00000000
        /*0acc*/ 	.word	0x00000000
        /*0ad0*/ 	.short	0x010a
        /*0ad2*/ 	.byte	0xff
	.zero		1


	//   ....[155]....
        /*0ad4*/ 	.word	0x00009910
        /*0ad8*/ 	.word	0x00000000
        /*0adc*/ 	.word	0x00000000
        /*0ae0*/ 	.short	0x010a
        /*0ae2*/ 	.byte	0xff
	.zero		1


	//   ....[156]....
        /*0ae4*/ 	.word	0x00009970
        /*0ae8*/ 	.word	0x00000000
        /*0aec*/ 	.word	0x00000000
        /*0af0*/ 	.short	0x010a
        /*0af2*/ 	.byte	0xff
	.zero		1


	//   ....[157]....
        /*0af4*/ 	.word	0x000099d0
        /*0af8*/ 	.word	0x00000000
        /*0afc*/ 	.word	0x00000000
        /*0b00*/ 	.short	0x010a
        /*0b02*/ 	.byte	0xff
	.zero		1


	//   ....[158]....
        /*0b04*/ 	.word	0x00009a20
        /*0b08*/ 	.word	0x00000002
        /*0b0c*/ 	.word	0x00000180
        /*0b10*/ 	.short	0x010a
        /*0b12*/ 	.byte	0xff
	.zero		1


	//   ....[159]....
        /*0b14*/ 	.word	0x00009a80
        /*0b18*/ 	.word	0x00000002
        /*0b1c*/ 	.word	0x00000130
        /*0b20*/ 	.short	0x010a
        /*0b22*/ 	.byte	0xff
	.zero		1


	//   ....[160]....
        /*0b24*/ 	.word	0x00009ad0
        /*0b28*/ 	.word	0x00000002
        /*0b2c*/ 	.word	0x00000120
        /*0b30*/ 	.short	0x010a
        /*0b32*/ 	.byte	0xff
	.zero		1


	//   ....[161]....
        /*0b34*/ 	.word	0x00009b30
        /*0b38*/ 	.word	0x00000000
        /*0b3c*/ 	.word	0x00000130
        /*0b40*/ 	.short	0x010a
        /*0b42*/ 	.byte	0xff
	.zero		1


	//   ....[162]....
        /*0b44*/ 	.word	0x00009b90
        /*0b48*/ 	.word	0x00000005
        /*0b4c*/ 	.word	0x00000008
        /*0b50*/ 	.short	0x010a
        /*0b52*/ 	.byte	0xff
	.zero		1


	//   ....[163]....
        /*0b54*/ 	.word	0x00009c70
        /*0b58*/ 	.word	0x00000000
        /*0b5c*/ 	.word	0x00000008
        /*0b60*/ 	.short	0x010a
        /*0b62*/ 	.byte	0xff
	.zero		1


	//   ....[164]....
        /*0b64*/ 	.word	0x00009cc0
        /*0b68*/ 	.word	0x00000000
        /*0b6c*/ 	.word	0x00000120
        /*0b70*/ 	.short	0x010a
        /*0b72*/ 	.byte	0xff
	.zero		1


	//   ....[165]....
        /*0b74*/ 	.word	0x00009d20
        /*0b78*/ 	.word	0x00000000
        /*0b7c*/ 	.word	0x00000160
        /*0b80*/ 	.short	0x010a
        /*0b82*/ 	.byte	0xff
	.zero		1


	//   ....[166]....
        /*0b84*/ 	.word	0x00009d80
        /*0b88*/ 	.word	0x00000000
        /*0b8c*/ 	.word	0x00000000
        /*0b90*/ 	.short	0x010a
        /*0b92*/ 	.byte	0xff
	.zero		1


	//   ....[167]....
        /*0b94*/ 	.word	0x00009de0
        /*0b98*/ 	.word	0x00000000
        /*0b9c*/ 	.word	0x00000000
        /*0ba0*/ 	.short	0x010a
        /*0ba2*/ 	.byte	0xff
	.zero		1


	//   ....[168]....
        /*0ba4*/ 	.word	0x00009e40
        /*0ba8*/ 	.word	0x00000000
        /*0bac*/ 	.word	0x00000000
        /*0bb0*/ 	.short	0x010a
        /*0bb2*/ 	.byte	0xff
	.zero		1


	//   ....[169]....
        /*0bb4*/ 	.word	0x00009ea0
        /*0bb8*/ 	.word	0x00000000
        /*0bbc*/ 	.word	0x00000000
        /*0bc0*/ 	.short	0x010a
        /*0bc2*/ 	.byte	0xff
	.zero		1


	//   ....[170]....
        /*0bc4*/ 	.word	0x00009f00
        /*0bc8*/ 	.word	0x00000000
        /*0bcc*/ 	.word	0x000001a0
        /*0bd0*/ 	.short	0x010a
        /*0bd2*/ 	.byte	0xff
	.zero		1


	//   ....[171]....
        /*0bd4*/ 	.word	0x00009f50
        /*0bd8*/ 	.word	0x0000000c
        /*0bdc*/ 	.word	0x00000120
        /*0be0*/ 	.short	0x010a
        /*0be2*/ 	.byte	0xff
	.zero		1


	//   ....[172]....
        /*0be4*/ 	.word	0x00009fb0
        /*0be8*/ 	.word	0x00000000
        /*0bec*/ 	.word	0x00000118
        /*0bf0*/ 	.short	0x010a
        /*0bf2*/ 	.byte	0xff
	.zero		1


	//   ....[173]....
        /*0bf4*/ 	.word	0x0000a010
        /*0bf8*/ 	.word	0x00000000
        /*0bfc*/ 	.word	0x000000f0
        /*0c00*/ 	.short	0x010a
        /*0c02*/ 	.byte	0xff
	.zero		1


	//   ....[174]....
        /*0c04*/ 	.word	0x0000a070
        /*0c08*/ 	.word	0x00000000
        /*0c0c*/ 	.word	0x000000f8
        /*0c10*/ 	.short	0x010a
        /*0c12*/ 	.byte	0xff
	.zero		1


	//   ....[175]....
        /*0c14*/ 	.word	0x0000a0d0
        /*0c18*/ 	.word	0x00000000
        /*0c1c*/ 	.word	0x00000100
        /*0c20*/ 	.short	0x010a
        /*0c22*/ 	.byte	0xff
	.zero		1


	//   ....[176]....
        /*0c24*/ 	.word	0x0000a130
        /*0c28*/ 	.word	0x00000000
        /*0c2c*/ 	.word	0x00000108
        /*0c30*/ 	.short	0x010a
        /*0c32*/ 	.byte	0xff
	.zero		1


	//   ....[177]....
        /*0c34*/ 	.word	0x0000a190
        /*0c38*/ 	.word	0x00000000
        /*0c3c*/ 	.word	0x000000f0
        /*0c40*/ 	.short	0x010a
        /*0c42*/ 	.byte	0xff
	.zero		1


	//   ....[178]....
        /*0c44*/ 	.word	0x0000a1f0
        /*0c48*/ 	.word	0x00000000
        /*0c4c*/ 	.word	0x000000f8
        /*0c50*/ 	.short	0x010a
        /*0c52*/ 	.byte	0xff
	.zero		1


	//   ....[179]....
        /*0c54*/ 	.word	0x0000a250
        /*0c58*/ 	.word	0x00000000
        /*0c5c*/ 	.word	0x00000100
        /*0c60*/ 	.short	0x010a
        /*0c62*/ 	.byte	0xff
	.zero		1


	//   ....[180]....
        /*0c64*/ 	.word	0x0000a2a0
        /*0c68*/ 	.word	0x00000003
        /*0c6c*/ 	.word	0x00000120
        /*0c70*/ 	.short	0x010a
        /*0c72*/ 	.byte	0xff
	.zero		1


	//   ....[181]....
        /*0c74*/ 	.word	0x0000a300
        /*0c78*/ 	.word	0x00000002
        /*0c7c*/ 	.word	0x000000d0
        /*0c80*/ 	.short	0x010a
        /*0c82*/ 	.byte	0xff
	.zero		1


	//   ....[182]....
        /*0c84*/ 	.word	0x0000a350
        /*0c88*/ 	.word	0x00000035
        /*0c8c*/ 	.word	0x00000140
        /*0c90*/ 	.short	0x010a
        /*0c92*/ 	.byte	0xff
	.zero		1


	//   ....[183]....
        /*0c94*/ 	.word	0x0000a3a0
        /*0c98*/ 	.word	0x00000002
        /*0c9c*/ 	.word	0x000000d0
        /*0ca0*/ 	.short	0x010a
        /*0ca2*/ 	.byte	0xff
	.zero		1


	//   ....[184]....
        /*0ca4*/ 	.word	0x0000a3f0
        /*0ca8*/ 	.word	0x00000002
        /*0cac*/ 	.word	0x000000d0
        /*0cb0*/ 	.short	0x010a
        /*0cb2*/ 	.byte	0xff
	.zero		1


	//   ....[185]....
        /*0cb4*/ 	.word	0x0000a440
        /*0cb8*/ 	.word	0x00000003
        /*0cbc*/ 	.word	0x000000d0
        /*0cc0*/ 	.short	0x010a
        /*0cc2*/ 	.byte	0xff
	.zero		1


	//----- nvinfo : EIATTR_NUM_MBARRIERS
	.align		4
.L_47:
        /*0cc4*/ 	.byte	0x03, 0x38
        /*0cc6*/ 	.short	0x0035


	//----- nvinfo : EIATTR_EXIT_INSTR_OFFSETS
	.align		4
        /*0cc8*/ 	.byte	0x04, 0x1c
        /*0cca*/ 	.short	(.L_49 - .L_48)


	//   ....[0]....
.L_48:
        /*0ccc*/ 	.word	0x00003160


	//   ....[1]....
        /*0cd0*/ 	.word	0x00003650


	//   ....[2]....
        /*0cd4*/ 	.word	0x000036b0


	//   ....[3]....
        /*0cd8*/ 	.word	0x00004a30


	//   ....[4]....
        /*0cdc*/ 	.word	0x00005d20


	//   ....[5]....
        /*0ce0*/ 	.word	0x00005d60


	//   ....[6]....
        /*0ce4*/ 	.word	0x00009310


	//   ....[7]....
        /*0ce8*/ 	.word	0x00009390


	//   ....[8]....
        /*0cec*/ 	.word	0x000093c0


	//   ....[9]....
        /*0cf0*/ 	.word	0x00009430


	//----- nvinfo : EIATTR_MAX_THREADS
	.align		4
.L_49:
        /*0cf4*/ 	.byte	0x04, 0x05
        /*0cf6*/ 	.short	(.L_51 - .L_50)
.L_50:
        /*0cf8*/ 	.word	0x00000100
        /*0cfc*/ 	.word	0x00000001
        /*0d00*/ 	.word	0x00000001


	//----- nvinfo : EIATTR_CRS_STACK_SIZE
	.align		4
.L_51:
        /*0d04*/ 	.byte	0x04, 0x1e
        /*0d06*/ 	.short	(.L_53 - .L_52)
.L_52:
        /*0d08*/ 	.word	0x00000000


	//----- nvinfo : EIATTR_CBANK_PARAM_SIZE
	.align		4
.L_53:
        /*0d0c*/ 	.byte	0x03, 0x19
        /*0d0e*/ 	.short	0x0800


	//----- nvinfo : EIATTR_PARAM_CBANK
	.align		4
        /*0d10*/ 	.byte	0x04, 0x0a
        /*0d12*/ 	.short	(.L_55 - .L_54)
	.align		4
.L_54:
        /*0d14*/ 	.word	index@(.nv.constant0._ZN7cutlass13device_kernelINS_4gemm6kernel13GemmUniversalIN4cute5tupleIJiiiiEEENS1_10collective13CollectiveMmaINS1_35MainloopSm100TmaUmmaWarpSpecializedILi13ELi2ELi4ENS5_IJNS4_1CILi2EEESB_NSA_ILi1EEEEEEEENS5_IJNSA_ILi128EEESF_NSA_ILi64EEEEEENS_6half_tENS5_IJlSC_lEEESI_SJ_NS4_8TiledMMAINS4_8MMA_AtomIJNS4_26SM100_MMA_F16BF16_2x1SM_SSISI_SI_fLi128ELi128ELNS4_4UMMA5MajorE0ELSO_0ELNSN_7ScaleInE0ELSP_0EEEEEENS4_6LayoutINS5_IJSC_SC_SC_EEENS5_IJNSA_ILi0EEESU_SU_EEEEENS5_IJNS4_10UnderscoreESX_SX_EEEEENS4_28SM100_TMA_2SM_LOAD_MULTICASTENS4_14ComposedLayoutINS4_7SwizzleILi3ELi4ELi3EEENS4_18smem_ptr_flag_bitsILi16EEENSS_INS5_IJNSA_ILi8EEESG_EEENS5_IJSG_SC_EEEEEEEvNS4_8identityENS4_18SM100_TMA_2SM_LOADES1A_vS1B_EENS_8epilogue10collective18CollectiveEpilogueINS1E_23Sm100TmaWarpSpecializedILi4ELi2ELi16ELb1ELb0EEEJNS5_IJSG_SF_SG_EEENS5_IJNSS_ISG_SC_EENSS_INS5_IJNSA_ILi16EEESB_EEENS5_IJSC_SG_EEEEEEEESI_SJ_SI_SJ_NS1E_6fusion15FusionCallbacksIS1I_NS1Q_17LinearCombinationISI_fSI_fLNS_15FloatRoundStyleE2EEES1J_S1P_JEEENS4_5SM1004TMEM4LOAD26SM100_TMEM_LOAD_32dp32b16xENS4_13SM90_TMA_LOADENS11_INS12_ILi1ELi4ELi3EEES15_NSS_INS5_IJS16_S1L_EEENS5_IJS1L_SC_EEEEEEENS4_39AutoVectorizingCopyWithAssumedAlignmentILi128EEENS4_14SM90_TMA_STOREES25_S27_S27_EEEvvEEEEvNT_6ParamsE)
        /*0d18*/ 	.short	0x0380
        /*0d1a*/ 	.short	0x0800


	//----- nvinfo : EIATTR_SW_WAR
	.align		4
.L_55:
        /*0d1c*/ 	.byte	0x04, 0x36
        /*0d1e*/ 	.short	(.L_57 - .L_56)
.L_56:
        /*0d20*/ 	.word	0x00000008
.L_57:


//--------------------- .nv.callgraph             --------------------------
	.section	.nv.callgraph,"",@"SHT_CUDA_CALLGRAPH"
	.align	4
	.sectionentsize	8
	.align		4
        /*0000*/ 	.word	0x00000000
	.align		4
        /*0004*/ 	.word	0xffffffff
	.align		4
        /*0008*/ 	.word	index@(_ZN7cutlass13device_kernelINS_4gemm6kernel13GemmUniversalIN4cute5tupleIJiiiiEEENS1_10collective13CollectiveMmaINS1_35MainloopSm100TmaUmmaWarpSpecializedILi13ELi2ELi4ENS5_IJNS4_1CILi2EEESB_NSA_ILi1EEEEEEEENS5_IJNSA_ILi128EEESF_NSA_ILi64EEEEEENS_6half_tENS5_IJlSC_lEEESI_SJ_NS4_8TiledMMAINS4_8MMA_AtomIJNS4_26SM100_MMA_F16BF16_2x1SM_SSISI_SI_fLi128ELi128ELNS4_4UMMA5MajorE0ELSO_0ELNSN_7ScaleInE0ELSP_0EEEEEENS4_6LayoutINS5_IJSC_SC_SC_EEENS5_IJNSA_ILi0EEESU_SU_EEEEENS5_IJNS4_10UnderscoreESX_SX_EEEEENS4_28SM100_TMA_2SM_LOAD_MULTICASTENS4_14ComposedLayoutINS4_7SwizzleILi3ELi4ELi3EEENS4_18smem_ptr_flag_bitsILi16EEENSS_INS5_IJNSA_ILi8EEESG_EEENS5_IJSG_SC_EEEEEEEvNS4_8identityENS4_18SM100_TMA_2SM_LOADES1A_vS1B_EENS_8epilogue10collective18CollectiveEpilogueINS1E_23Sm100TmaWarpSpecializedILi4ELi2ELi16ELb1ELb0EEEJNS5_IJSG_SF_SG_EEENS5_IJNSS_ISG_SC_EENSS_INS5_IJNSA_ILi16EEESB_EEENS5_IJSC_SG_EEEEEEEESI_SJ_SI_SJ_NS1E_6fusion15FusionCallbacksIS1I_NS1Q_17LinearCombinationISI_fSI_fLNS_15FloatRoundStyleE2EEES1J_S1P_JEEENS4_5SM1004TMEM4LOAD26SM100_TMEM_LOAD_32dp32b16xENS4_13SM90_TMA_LOADENS11_INS12_ILi1ELi4ELi3EEES15_NSS_INS5_IJS16_S1L_EEENS5_IJS1L_SC_EEEEEEENS4_39AutoVectorizingCopyWithAssumedAlignmentILi128EEENS4_14SM90_TMA_STOREES25_S27_S27_EEEvvEEEEvNT_6ParamsE)
	.align		4
        /*000c*/ 	.word	index@(__assertfail)
	.align		4
        /*0010*/ 	.word	0x00000000
	.align		4
        /*0014*/ 	.word	0xfffffffe
	.align		4
        /*0018*/ 	.word	0x00000000
	.align		4
        /*001c*/ 	.word	0xfffffffd
	.align		4
        /*0020*/ 	.word	0x00000000
	.align		4
        /*0024*/ 	.word	0xfffffffc


//--------------------- .nv.constant4             --------------------------
	.section	.nv.constant4,"a",@progbits
	.align	8
	.align		8
.nv.constant4:
        /*0000*/ 	.dword	__assertfail
	.align		8
        /*0008*/ 	.dword	__unnamed_1
	.align		8
        /*0010*/ 	.dword	__unnamed_2
	.align		8
        /*0018*/ 	.dword	_ZN40_INTERNAL_c90abe01_4_k_cu_353e775f_307714cuda3std3__45__cpo5beginE
	.align		8
        /*0020*/ 	.dword	_ZN40_INTERNAL_c90abe01_4_k_cu_353e775f_307714cuda3std3__45__cpo3endE
	.align		8
        /*0028*/ 	.dword	_ZN40_INTERNAL_c90abe01_4_k_cu_353e775f_307714cuda3std3__45__cpo6cbeginE
	.align		8
        /*0030*/ 	.dword	_ZN40_INTERNAL_c90abe01_4_k_cu_353e775f_307714cuda3std3__45__cpo4cendE
	.align		8
        /*0038*/ 	.dword	_ZN40_INTERNAL_c90abe01_4_k_cu_353e775f_307714cuda3std3__442_GLOBAL__N__c90abe01_4_k_cu_353e775f_307716ignoreE
	.align		8
        /*0040*/ 	.dword	_ZN40_INTERNAL_c90abe01_4_k_cu_353e775f_307714cuda3std3__419piecewise_constructE
	.align		8
        /*0048*/ 	.dword	_ZN40_INTERNAL_c90abe01_4_k_cu_353e775f_307714cuda3std3__48in_placeE
	.align		8
        /*0050*/ 	.dword	_ZN40_INTERNAL_c90abe01_4_k_cu_353e775f_307714cuda3std6ranges3__45__cpo4swapE
	.align		8
        /*0058*/ 	.dword	_ZN40_INTERNAL_c90abe01_4_k_cu_353e775f_307714cuda3std6ranges3__45__cpo9iter_moveE
	.align		8
        /*0060*/ 	.dword	_ZN40_INTERNAL_c90abe01_4_k_cu_353e775f_307714cute7productE
	.align		8
        /*0068*/ 	.dword	_ZN40_INTERNAL_c90abe01_4_k_cu_353e775f_307714cute1_E
	.align		8
        /*0070*/ 	.dword	$str$25
	.align		8
        /*0078*/ 	.dword	$str$26
	.align		8
        /*0080*/ 	.dword	$str$27
	.align		8
        /*0088*/ 	.dword	$str$28


//--------------------- .text._ZN7cutlass13device_kernelINS_4gemm6kernel13GemmUniversalIN4cute5tupleIJiiiiEEENS1_10collective13CollectiveMmaINS1_35MainloopSm100TmaUmmaWarpSpecializedILi13ELi2ELi4ENS5_IJNS4_1CILi2EEESB_NSA_ILi1EEEEEEEENS5_IJNSA_ILi128EEESF_NSA_ILi64EEEEEENS_6half_tENS5_IJlSC_lEEESI_SJ_NS4_8TiledMMAINS4_8MMA_AtomIJNS4_26SM100_MMA_F16BF16_2x1SM_SSISI_SI_fLi128ELi128ELNS4_4UMMA5MajorE0ELSO_0ELNSN_7ScaleInE0ELSP_0EEEEEENS4_6LayoutINS5_IJSC_SC_SC_EEENS5_IJNSA_ILi0EEESU_SU_EEEEENS5_IJNS4_10UnderscoreESX_SX_EEEEENS4_28SM100_TMA_2SM_LOAD_MULTICASTENS4_14ComposedLayoutINS4_7SwizzleILi3ELi4ELi3EEENS4_18smem_ptr_flag_bitsILi16EEENSS_INS5_IJNSA_ILi8EEESG_EEENS5_IJSG_SC_EEEEEEEvNS4_8identityENS4_18SM100_TMA_2SM_LOADES1A_vS1B_EENS_8epilogue10collective18CollectiveEpilogueINS1E_23Sm100TmaWarpSpecializedILi4ELi2ELi16ELb1ELb0EEEJNS5_IJSG_SF_SG_EEENS5_IJNSS_ISG_SC_EENSS_INS5_IJNSA_ILi16EEESB_EEENS5_IJSC_SG_EEEEEEEESI_SJ_SI_SJ_NS1E_6fusion15FusionCallbacksIS1I_NS1Q_17LinearCombinationISI_fSI_fLNS_15FloatRoundStyleE2EEES1J_S1P_JEEENS4_5SM1004TMEM4LOAD26SM100_TMEM_LOAD_32dp32b16xENS4_13SM90_TMA_LOADENS11_INS12_ILi1ELi4ELi3EEES15_NSS_INS5_IJS16_S1L_EEENS5_IJS1L_SC_EEEEEEENS4_39AutoVectorizingCopyWithAssumedAlignmentILi128EEENS4_14SM90_TMA_STOREES25_S27_S27_EEEvvEEEEvNT_6ParamsE --------------------------
	.section	.text._ZN7cutlass13device_kernelINS_4gemm6kernel13GemmUniversalIN4cute5tupleIJiiiiEEENS1_10collective13CollectiveMmaINS1_35MainloopSm100TmaUmmaWarpSpecializedILi13ELi2ELi4ENS5_IJNS4_1CILi2EEESB_NSA_ILi1EEEEEEEENS5_IJNSA_ILi128EEESF_NSA_ILi64EEEEEENS_6half_tENS5_IJlSC_lEEESI_SJ_NS4_8TiledMMAINS4_8MMA_AtomIJNS4_26SM100_MMA_F16BF16_2x1SM_SSISI_SI_fLi128ELi128ELNS4_4UMMA5MajorE0ELSO_0ELNSN_7ScaleInE0ELSP_0EEEEEENS4_6LayoutINS5_IJSC_SC_SC_EEENS5_IJNSA_ILi0EEESU_SU_EEEEENS5_IJNS4_10UnderscoreESX_SX_EEEEENS4_28SM100_TMA_2SM_LOAD_MULTICASTENS4_14ComposedLayoutINS4_7SwizzleILi3ELi4ELi3EEENS4_18smem_ptr_flag_bitsILi16EEENSS_INS5_IJNSA_ILi8EEESG_EEENS5_IJSG_SC_EEEEEEEvNS4_8identityENS4_18SM100_TMA_2SM_LOADES1A_vS1B_EENS_8epilogue10collective18CollectiveEpilogueINS1E_23Sm100TmaWarpSpecializedILi4ELi2ELi16ELb1ELb0EEEJNS5_IJSG_SF_SG_EEENS5_IJNSS_ISG_SC_EENSS_INS5_IJNSA_ILi16EEESB_EEENS5_IJSC_SG_EEEEEEEESI_SJ_SI_SJ_NS1E_6fusion15FusionCallbacksIS1I_NS1Q_17LinearCombinationISI_fSI_fLNS_15FloatRoundStyleE2EEES1J_S1P_JEEENS4_5SM1004TMEM4LOAD26SM100_TMEM_LOAD_32dp32b16xENS4_13SM90_TMA_LOADENS11_INS12_ILi1ELi4ELi3EEES15_NSS_INS5_IJS16_S1L_EEENS5_IJS1L_SC_EEEEEEENS4_39AutoVectorizingCopyWithAssumedAlignmentILi128EEENS4_14SM90_TMA_STOREES25_S27_S27_EEEvvEEEEvNT_6ParamsE,"ax",@progbits
	.align	128
.text._ZN7cutlass13device_kernelINS_4gemm6kernel13GemmUniversalIN4cute5tupleIJiiiiEEENS1_10collective13CollectiveMmaINS1_35MainloopSm100TmaUmmaWarpSpecializedILi13ELi2ELi4ENS5_IJNS4_1CILi2EEESB_NSA_ILi1EEEEEEEENS5_IJNSA_ILi128EEESF_NSA_ILi64EEEEEENS_6half_tENS5_IJlSC_lEEESI_SJ_NS4_8TiledMMAINS4_8MMA_AtomIJNS4_26SM100_MMA_F16BF16_2x1SM_SSISI_SI_fLi128ELi128ELNS4_4UMMA5MajorE0ELSO_0ELNSN_7ScaleInE0ELSP_0EEEEEENS4_6LayoutINS5_IJSC_SC_SC_EEENS5_IJNSA_ILi0EEESU_SU_EEEEENS5_IJNS4_10UnderscoreESX_SX_EEEEENS4_28SM100_TMA_2SM_LOAD_MULTICASTENS4_14ComposedLayoutINS4_7SwizzleILi3ELi4ELi3EEENS4_18smem_ptr_flag_bitsILi16EEENSS_INS5_IJNSA_ILi8EEESG_EEENS5_IJSG_SC_EEEEEEEvNS4_8identityENS4_18SM100_TMA_2SM_LOADES1A_vS1B_EENS_8epilogue10collective18CollectiveEpilogueINS1E_23Sm100TmaWarpSpecializedILi4ELi2ELi16ELb1ELb0EEEJNS5_IJSG_SF_SG_EEENS5_IJNSS_ISG_SC_EENSS_INS5_IJNSA_ILi16EEESB_EEENS5_IJSC_SG_EEEEEEEESI_SJ_SI_SJ_NS1E_6fusion15FusionCallbacksIS1I_NS1Q_17LinearCombinationISI_fSI_fLNS_15FloatRoundStyleE2EEES1J_S1P_JEEENS4_5SM1004TMEM4LOAD26SM100_TMEM_LOAD_32dp32b16xENS4_13SM90_TMA_LOADENS11_INS12_ILi1ELi4ELi3EEES15_NSS_INS5_IJS16_S1L_EEENS5_IJS1L_SC_EEEEEEENS4_39AutoVectorizingCopyWithAssumedAlignmentILi128EEENS4_14SM90_TMA_STOREES25_S27_S27_EEEvvEEEEvNT_6ParamsE:
        .type           _ZN7cutlass13device_kernelINS_4gemm6kernel13GemmUniversalIN4cute5tupleIJiiiiEEENS1_10collective13CollectiveMmaINS1_35MainloopSm100TmaUmmaWarpSpecializedILi13ELi2ELi4ENS5_IJNS4_1CILi2EEESB_NSA_ILi1EEEEEEEENS5_IJNSA_ILi128EEESF_NSA_ILi64EEEEEENS_6half_tENS5_IJlSC_lEEESI_SJ_NS4_8TiledMMAINS4_8MMA_AtomIJNS4_26SM100_MMA_F16BF16_2x1SM_SSISI_SI_fLi128ELi128ELNS4_4UMMA5MajorE0ELSO_0ELNSN_7ScaleInE0ELSP_0EEEEEENS4_6LayoutINS5_IJSC_SC_SC_EEENS5_IJNSA_ILi0EEESU_SU_EEEEENS5_IJNS4_10UnderscoreESX_SX_EEEEENS4_28SM100_TMA_2SM_LOAD_MULTICASTENS4_14ComposedLayoutINS4_7SwizzleILi3ELi4ELi3EEENS4_18smem_ptr_flag_bitsILi16EEENSS_INS5_IJNSA_ILi8EEESG_EEENS5_IJSG_SC_EEEEEEEvNS4_8identityENS4_18SM100_TMA_2SM_LOADES1A_vS1B_EENS_8epilogue10collective18CollectiveEpilogueINS1E_23Sm100TmaWarpSpecializedILi4ELi2ELi16ELb1ELb0EEEJNS5_IJSG_SF_SG_EEENS5_IJNSS_ISG_SC_EENSS_INS5_IJNSA_ILi16EEESB_EEENS5_IJSC_SG_EEEEEEEESI_SJ_SI_SJ_NS1E_6fusion15FusionCallbacksIS1I_NS1Q_17LinearCombinationISI_fSI_fLNS_15FloatRoundStyleE2EEES1J_S1P_JEEENS4_5SM1004TMEM4LOAD26SM100_TMEM_LOAD_32dp32b16xENS4_13SM90_TMA_LOADENS11_INS12_ILi1ELi4ELi3EEES15_NSS_INS5_IJS16_S1L_EEENS5_IJS1L_SC_EEEEEEENS4_39AutoVectorizingCopyWithAssumedAlignmentILi128EEENS4_14SM90_TMA_STOREES25_S27_S27_EEEvvEEEEvNT_6ParamsE,@function
        .size           _ZN7cutlass13device_kernelINS_4gemm6kernel13GemmUniversalIN4cute5tupleIJiiiiEEENS1_10collective13CollectiveMmaINS1_35MainloopSm100TmaUmmaWarpSpecializedILi13ELi2ELi4ENS5_IJNS4_1CILi2EEESB_NSA_ILi1EEEEEEEENS5_IJNSA_ILi128EEESF_NSA_ILi64EEEEEENS_6half_tENS5_IJlSC_lEEESI_SJ_NS4_8TiledMMAINS4_8MMA_AtomIJNS4_26SM100_MMA_F16BF16_2x1SM_SSISI_SI_fLi128ELi128ELNS4_4UMMA5MajorE0ELSO_0ELNSN_7ScaleInE0ELSP_0EEEEEENS4_6LayoutINS5_IJSC_SC_SC_EEENS5_IJNSA_ILi0EEESU_SU_EEEEENS5_IJNS4_10UnderscoreESX_SX_EEEEENS4_28SM100_TMA_2SM_LOAD_MULTICASTENS4_14ComposedLayoutINS4_7SwizzleILi3ELi4ELi3EEENS4_18smem_ptr_flag_bitsILi16EEENSS_INS5_IJNSA_ILi8EEESG_EEENS5_IJSG_SC_EEEEEEEvNS4_8identityENS4_18SM100_TMA_2SM_LOADES1A_vS1B_EENS_8epilogue10collective18CollectiveEpilogueINS1E_23Sm100TmaWarpSpecializedILi4ELi2ELi16ELb1ELb0EEEJNS5_IJSG_SF_SG_EEENS5_IJNSS_ISG_SC_EENSS_INS5_IJNSA_ILi16EEESB_EEENS5_IJSC_SG_EEEEEEEESI_SJ_SI_SJ_NS1E_6fusion15FusionCallbacksIS1I_NS1Q_17LinearCombinationISI_fSI_fLNS_15FloatRoundStyleE2EEES1J_S1P_JEEENS4_5SM1004TMEM4LOAD26SM100_TMEM_LOAD_32dp32b16xENS4_13SM90_TMA_LOADENS11_INS12_ILi1ELi4ELi3EEES15_NSS_INS5_IJS16_S1L_EEENS5_IJS1L_SC_EEEEEEENS4_39AutoVectorizingCopyWithAssumedAlignmentILi128EEENS4_14SM90_TMA_STOREES25_S27_S27_EEEvvEEEEvNT_6ParamsE,(.L_x_225 - _ZN7cutlass13device_kernelINS_4gemm6kernel13GemmUniversalIN4cute5tupleIJiiiiEEENS1_10collective13CollectiveMmaINS1_35MainloopSm100TmaUmmaWarpSpecializedILi13ELi2ELi4ENS5_IJNS4_1CILi2EEESB_NSA_ILi1EEEEEEEENS5_IJNSA_ILi128EEESF_NSA_ILi64EEEEEENS_6half_tENS5_IJlSC_lEEESI_SJ_NS4_8TiledMMAINS4_8MMA_AtomIJNS4_26SM100_MMA_F16BF16_2x1SM_SSISI_SI_fLi128ELi128ELNS4_4UMMA5MajorE0ELSO_0ELNSN_7ScaleInE0ELSP_0EEEEEENS4_6LayoutINS5_IJSC_SC_SC_EEENS5_IJNSA_ILi0EEESU_SU_EEEEENS5_IJNS4_10UnderscoreESX_SX_EEEEENS4_28SM100_TMA_2SM_LOAD_MULTICASTENS4_14ComposedLayoutINS4_7SwizzleILi3ELi4ELi3EEENS4_18smem_ptr_flag_bitsILi16EEENSS_INS5_IJNSA_ILi8EEESG_EEENS5_IJSG_SC_EEEEEEEvNS4_8identityENS4_18SM100_TMA_2SM_LOADES1A_vS1B_EENS_8epilogue10collective18CollectiveEpilogueINS1E_23Sm100TmaWarpSpecializedILi4ELi2ELi16ELb1ELb0EEEJNS5_IJSG_SF_SG_EEENS5_IJNSS_ISG_SC_EENSS_INS5_IJNSA_ILi16EEESB_EEENS5_IJSC_SG_EEEEEEEESI_SJ_SI_SJ_NS1E_6fusion15FusionCallbacksIS1I_NS1Q_17LinearCombinationISI_fSI_fLNS_15FloatRoundStyleE2EEES1J_S1P_JEEENS4_5SM1004TMEM4LOAD26SM100_TMEM_LOAD_32dp32b16xENS4_13SM90_TMA_LOADENS11_INS12_ILi1ELi4ELi3EEES15_NSS_INS5_IJS16_S1L_EEENS5_IJS1L_SC_EEEEEEENS4_39AutoVectorizingCopyWithAssumedAlignmentILi128EEENS4_14SM90_TMA_STOREES25_S27_S27_EEEvvEEEEvNT_6ParamsE)
        .other          _ZN7cutlass13device_kernelINS_4gemm6kernel13GemmUniversalIN4cute5tupleIJiiiiEEENS1_10collective13CollectiveMmaINS1_35MainloopSm100TmaUmmaWarpSpecializedILi13ELi2ELi4ENS5_IJNS4_1CILi2EEESB_NSA_ILi1EEEEEEEENS5_IJNSA_ILi128EEESF_NSA_ILi64EEEEEENS_6half_tENS5_IJlSC_lEEESI_SJ_NS4_8TiledMMAINS4_8MMA_AtomIJNS4_26SM100_MMA_F16BF16_2x1SM_SSISI_SI_fLi128ELi128ELNS4_4UMMA5MajorE0ELSO_0ELNSN_7ScaleInE0ELSP_0EEEEEENS4_6LayoutINS5_IJSC_SC_SC_EEENS5_IJNSA_ILi0EEESU_SU_EEEEENS5_IJNS4_10UnderscoreESX_SX_EEEEENS4_28SM100_TMA_2SM_LOAD_MULTICASTENS4_14ComposedLayoutINS4_7SwizzleILi3ELi4ELi3EEENS4_18smem_ptr_flag_bitsILi16EEENSS_INS5_IJNSA_ILi8EEESG_EEENS5_IJSG_SC_EEEEEEEvNS4_8identityENS4_18SM100_TMA_2SM_LOADES1A_vS1B_EENS_8epilogue10collective18CollectiveEpilogueINS1E_23Sm100TmaWarpSpecializedILi4ELi2ELi16ELb1ELb0EEEJNS5_IJSG_SF_SG_EEENS5_IJNSS_ISG_SC_EENSS_INS5_IJNSA_ILi16EEESB_EEENS5_IJSC_SG_EEEEEEEESI_SJ_SI_SJ_NS1E_6fusion15FusionCallbacksIS1I_NS1Q_17LinearCombinationISI_fSI_fLNS_15FloatRoundStyleE2EEES1J_S1P_JEEENS4_5SM1004TMEM4LOAD26SM100_TMEM_LOAD_32dp32b16xENS4_13SM90_TMA_LOADENS11_INS12_ILi1ELi4ELi3EEES15_NSS_INS5_IJS16_S1L_EEENS5_IJS1L_SC_EEEEEEENS4_39AutoVectorizingCopyWithAssumedAlignmentILi128EEENS4_14SM90_TMA_STOREES25_S27_S27_EEEvvEEEEvNT_6ParamsE,@"STO_CUDA_ENTRY STV_DEFAULT"
_ZN7cutlass13device_kernelINS_4gemm6kernel13GemmUniversalIN4cute5tupleIJiiiiEEENS1_10collective13CollectiveMmaINS1_35MainloopSm100TmaUmmaWarpSpecializedILi13ELi2ELi4ENS5_IJNS4_1CILi2EEESB_NSA_ILi1EEEEEEEENS5_IJNSA_ILi128EEESF_NSA_ILi64EEEEEENS_6half_tENS5_IJlSC_lEEESI_SJ_NS4_8TiledMMAINS4_8MMA_AtomIJNS4_26SM100_MMA_F16BF16_2x1SM_SSISI_SI_fLi128ELi128ELNS4_4UMMA5MajorE0ELSO_0ELNSN_7ScaleInE0ELSP_0EEEEEENS4_6LayoutINS5_IJSC_SC_SC_EEENS5_IJNSA_ILi0EEESU_SU_EEEEENS5_IJNS4_10UnderscoreESX_SX_EEEEENS4_28SM100_TMA_2SM_LOAD_MULTICASTENS4_14ComposedLayoutINS4_7SwizzleILi3ELi4ELi3EEENS4_18smem_ptr_flag_bitsILi16EEENSS_INS5_IJNSA_ILi8EEESG_EEENS5_IJSG_SC_EEEEEEEvNS4_8identityENS4_18SM100_TMA_2SM_LOADES1A_vS1B_EENS_8epilogue10collective18CollectiveEpilogueINS1E_23Sm100TmaWarpSpecializedILi4ELi2ELi16ELb1ELb0EEEJNS5_IJSG_SF_SG_EEENS5_IJNSS_ISG_SC_EENSS_INS5_IJNSA_ILi16EEESB_EEENS5_IJSC_SG_EEEEEEEESI_SJ_SI_SJ_NS1E_6fusion15FusionCallbacksIS1I_NS1Q_17LinearCombinationISI_fSI_fLNS_15FloatRoundStyleE2EEES1J_S1P_JEEENS4_5SM1004TMEM4LOAD26SM100_TMEM_LOAD_32dp32b16xENS4_13SM90_TMA_LOADENS11_INS12_ILi1ELi4ELi3EEES15_NSS_INS5_IJS16_S1L_EEENS5_IJS1L_SC_EEEEEEENS4_39AutoVectorizingCopyWithAssumedAlignmentILi128EEENS4_14SM90_TMA_STOREES25_S27_S27_EEEvvEEEEvNT_6ParamsE:
[----:B------:R-:W1:Y:S01]  /*0000*/  LDC R1, c[0x0][0x37c] ;  /* 0x0000df00ff017b82 */ /* 0x000e620000000800 */
[----:B------:R-:W2:Y:S01]  /*0010*/  S2R R60, SR_TID.X ;  /* 0x00000000003c7919 */ /* 0x000ea20000002100 */
[----:B------:R-:W3:Y:S06]  /*0020*/  LDCU.64 UR8, c[0x0][0x890] ;  /* 0x00011200ff0877ac */ /* 0x000eec0008000a00 */
[----:B------:R-:W4:Y:S01]  /*0030*/  S2UR UR47, SR_CgaCtaId ;  /* 0x00000000002f79c3 */ /* 0x000f220000008800 */
[----:B------:R-:W-:Y:S02]  /*0040*/  PRMT R46, RZ, 0x7610, R46 ;  /* 0x00007610ff2e7816 */ /* 0x000fe4000000002e */
[----:B------:R-:W-:Y:S01]  /*0050*/  ELECT P1, URZ, PT ;  /* 0x0000000000ff782f */ /* 0x000fe20003820000 */
[----:B---3--:R-:W-:-:S04]  /*0060*/  UISETP.NE.U32.AND UP0, UPT, UR8, URZ, UPT ;  /* 0x000000ff0800728c */ /* 0x008fc8000bf05070 */
[----:B------:R-:W-:Y:S02]  /*0070*/  UISETP.NE.AND.EX UP0, UPT, UR9, URZ, UPT, UP0 ;  /* 0x000000ff0900728c */ /* 0x000fe4000bf05300 */
[----:B----4-:R-:W-:Y:S02]  /*0080*/  ULOP3.LUT UR48, UR47, 0x1, URZ, 0xc0, !UPT ;  /* 0x000000012f307892 */ /* 0x010fe4000f8ec0ff */
[----:B------:R-:W-:Y:S01]  /*0090*/  ULOP3.LUT UR49, UR47, 0x1, URZ, 0x3c, !UPT ;  /* 0x000000012f317892 */ /* 0x000fe2000f8e3cff */
[----:B--2---:R-:W-:-:S05]  /*00a0*/  SHF.R.U32.HI R47, RZ, 0x5, R60 ;  /* 0x00000005ff2f7819 */ /* 0x004fca000001163c */
[----:B------:R-:W2:Y:S02]  /*00b0*/  SHFL.IDX PT, R0, R47, RZ, 0x1f ;  /* 0x00001fff2f007589 */ /* 0x000ea400000e0000 */
[----:B--2---:R-:W-:Y:S01]  /*00c0*/  R2UR UR25, R0 ;  /* 0x00000000001972ca */ /* 0x004fe200000e0000 */
[----:B-1----:R-:W-:-:S14]  /*00d0*/  BRA.U UP0, `(.L_x_0) ;  /* 0x0000000100307547 */ /* 0x002fdc000b800000 */
[----:B------:R-:W1:Y:S02]  /*00e0*/  LDCU.64 UR4, c[0x0][0x888] ;  /* 0x00011100ff0477ac */ /* 0x000e640008000a00 */
[----:B-1----:R-:W-:-:S04]  /*00f0*/  UISETP.NE.U32.AND UP0, UPT, UR4, URZ, UPT ;  /* 0x000000ff0400728c */ /* 0x002fc8000bf05070 */
[----:B------:R-:W-:-:S09]  /*0100*/  UISETP.NE.AND.EX UP0, UPT, UR5, URZ, UPT, UP0 ;  /* 0x000000ff0500728c */ /* 0x000fd2000bf05300 */
[----:B------:R-:W-:Y:S05]  /*0110*/  BRA.U !UP0, `(.L_x_1) ;  /* 0x0000000108147547 */ /* 0x000fea000b800000 */
[----:B------:R-:W1:Y:S01]  /*0120*/  LDC.64 R2, c[0x0][0x888] ;  /* 0x00022200ff027b82 */ /* 0x000e620000000a00 */
[----:B------:R-:W1:Y:S02]  /*0130*/  LDCU.64 UR4, c[0x0][0x358] ;  /* 0x00006b00ff0477ac */ /* 0x000e640008000a00 */
[----:B-1----:R1:W5:Y:S01]  /*0140*/  LDG.E R27, desc[UR4][R2.64] ;  /* 0x00000004021b7981 */ /* 0x002362000c1e1900 */
[----:B------:R-:W-:Y:S01]  /*0150*/  HFMA2 R46, -RZ, RZ, 0, 5.9604644775390625e-08 ;  /* 0x00000001ff2e7431 */ /* 0x000fe200000001ff */
[----:B------:R-:W-:Y:S05]  /*0160*/  BRA `(.L_x_0) ;  /* 0x00000000000c7947 */ /* 0x000fea0003800000 */
.L_x_1:
[----:B------:R-:W1:Y:S01]  /*0170*/  LDCU UR4, c[0x0][0x880] ;  /* 0x00011000ff0477ac */ /* 0x000e620008000800 */
[----:B------:R-:W-:Y:S01]  /*0180*/  HFMA2 R46, -RZ, RZ, 0, 5.9604644775390625e-08 ;  /* 0x00000001ff2e7431 */ /* 0x000fe200000001ff */
[----:B-1----:R-:W-:-:S07]  /*0190*/  MOV R27, UR4 ;  /* 0x00000004001b7c02 */ /* 0x002fce0008000f00 */
.L_x_0:
[----:B------:R-:W2:Y:S02]  /*01a0*/  LDCU.64 UR4, c[0x0][0x8b0] ;  /* 0x00011600ff0477ac */ /* 0x000ea40008000a00 */
[----:B--2---:R-:W-:-:S04]  /*01b0*/  UISETP.NE.U32.AND UP0, UPT, UR4, URZ, UPT ;  /* 0x000000ff0400728c */ /* 0x004fc8000bf05070 */
[----:B------:R-:W-:-:S09]  /*01c0*/  UISETP.NE.AND.EX UP0, UPT, UR5, URZ, UPT, UP0 ;  /* 0x000000ff0500728c */ /* 0x000fd2000bf05300 */
[----:B------:R-:W-:Y:S05]  /*01d0*/  BRA.U UP0, `(.L_x_2) ;  /* 0x0000000100287547 */ /* 0x000fea000b800000 */
[----:B------:R-:W2:Y:S02]  /*01e0*/  LDCU.64 UR4, c[0x0][0x8a8] ;  /* 0x00011500ff0477ac */ /* 0x000ea40008000a00 */
[----:B--2---:R-:W-:-:S04]  /*01f0*/  UISETP.NE.U32.AND UP0, UPT, UR4, URZ, UPT ;  /* 0x000000ff0400728c */ /* 0x004fc8000bf05070 */
[----:B------:R-:W-:-:S09]  /*0200*/  UISETP.NE.AND.EX UP0, UPT, UR5, URZ, UPT, UP0 ;  /* 0x000000ff0500728c */ /* 0x000fd2000bf05300 */
[----:B------:R-:W-:Y:S05]  /*0210*/  BRA.U !UP0, `(.L_x_3) ;  /* 0x0000000108107547 */ /* 0x000fea000b800000 */
[----:B------:R-:W2:Y:S01]  /*0220*/  LDC.64 R24, c[0x0][0x8a8] ;  /* 0x00022a00ff187b82 */ /* 0x000ea20000000a00 */
[----:B------:R-:W2:Y:S02]  /*0230*/  LDCU.64 UR4, c[0x0][0x358] ;  /* 0x00006b00ff0477ac */ /* 0x000ea40008000a00 */
[----:B--2---:R2:W5:Y:S01]  /*0240*/  LDG.E R24, desc[UR4][R24.64] ;  /* 0x0000000418187981 */ /* 0x004562000c1e1900 */
[----:B------:R-:W-:Y:S05]  /*0250*/  BRA `(.L_x_2) ;  /* 0x0000000000087947 */ /* 0x000fea0003800000 */
.L_x_3:
[----:B------:R-:W2:Y:S02]  /*0260*/  LDCU UR4, c[0x0][0x8a0] ;  /* 0x00011400ff0477ac */ /* 0x000ea40008000800 */
[----:B--2---:R-:W-:Y:S02]  /*0270*/  MOV R24, UR4 ;  /* 0x0000000400187c02 */ /* 0x004fe40008000f00 */
.L_x_2:
[----:B------:R-:W-:Y:S01]  /*0280*/  IMAD.U32 R0, RZ, RZ, UR25 ;  /* 0x00000019ff007e24 */ /* 0x000fe2000f8e00ff */
[----:B------:R-:W-:Y:S04]  /*0290*/  BSSY.RECONVERGENT B0, `(.L_x_4) ;  /* 0x000000c000007945 */ /* 0x000fe80003800200 */
[C---:B------:R-:W-:Y:S02]  /*02a0*/  ISETP.NE.OR P2, PT, R0.reuse, 0x1, !P1 ;  /* 0x000000010000780c */ /* 0x040fe40004f45670 */
[----:B------:R-:W-:-:S11]  /*02b0*/  ISETP.NE.OR P0, PT, R0, 0x3, !P1 ;  /* 0x000000030000780c */ /* 0x000fd60004f05670 */
[----:B------:R-:W-:Y:S05]  /*02c0*/  @P2 BRA `(.L_x_5) ;  /* 0x0000000000202947 */ /* 0x000fea0003800000 */
[----:B------:R-:W3:Y:S02]  /*02d0*/  LDCU.64 UR4, c[0x0][0x348] ;  /* 0x00006900ff0477ac */ /* 0x000ee40008000a00 */
[----:B---3--:R-:W-:Y:S02]  /*02e0*/  UIADD3 UR6, UP1, UPT, UR4, 0x80, URZ ;  /* 0x0000008004067890 */ /* 0x008fe4000ff3e0ff */
[----:B------:R-:W-:Y:S02]  /*02f0*/  UIADD3 UR4, UP0, UPT, UR4, 0x180, URZ ;  /* 0x0000018004047890 */ /* 0x000fe4000ff1e0ff */
[----:B------:R-:W-:Y:S02]  /*0300*/  UIADD3.X UR7, UPT, UPT, URZ, UR5, URZ, UP1, !UPT ;  /* 0x00000005ff077290 */ /* 0x000fe40008ffe4ff */
[----:B------:R-:W-:-:S07]  /*0310*/  UIADD3.X UR5, UPT, UPT, URZ, UR5, URZ, UP0, !UPT ;  /* 0x00000005ff057290 */ /* 0x000fce00087fe4ff */
[----:B------:R3:W-:Y:S02]  /*0320*/  UTMACCTL.PF [UR6] ;  /* 0x00000000060079b9 */ /* 0x0007e40008040000 */
[----:B------:R3:W-:Y:S02]  /*0330*/  UTMACCTL.PF [UR4] ;  /* 0x00000000040079b9 */ /* 0x0007e40008040000 */
[----:B---3--:R-:W-:Y:S01]  /*0340*/  NOP ;  /* 0x0000000000007918 */ /* 0x008fe20000000000 */
.L_x_5:
[----:B------:R-:W-:Y:S05]  /*0350*/  BSYNC.RECONVERGENT B0 ;  /* 0x0000000000007941 */ /* 0x000fea0003800200 */
.L_x_4:
[----:B------:R-:W-:Y:S04]  /*0360*/  BSSY.RECONVERGENT B0, `(.L_x_6) ;  /* 0x000000a000007945 */ /* 0x000fe80003800200 */
        /* <DEDUP_REMOVED lines=9> */
.L_x_7:
[----:B------:R-:W-:Y:S05]  /*0400*/  BSYNC.RECONVERGENT B0 ;  /* 0x0000000000007941 */ /* 0x000fea0003800200 */
.L_x_6:
[----:B------:R-:W3:Y:S01]  /*0410*/  LDCU.64 UR4, c[0x0][0x888] ;  /* 0x00011100ff0477ac */ /* 0x000ee20008000a00 */
[----:B------:R-:W-:Y:S02]  /*0420*/  UISETP.EQ.U32.AND UP1, UPT, UR8, URZ, UPT ;  /* 0x000000ff0800728c */ /* 0x000fe4000bf22070 */
[----:B------:R-:W-:Y:S02]  /*0430*/  UPLOP3.LUT UP3, UPT, UPT, UPT, UPT, 0x80, 0x8 ;  /* 0x000000000008789c */ /* 0x000fe40003f6f070 */
[----:B---3--:R-:W-:-:S04]  /*0440*/  UISETP.NE.U32.AND UP0, UPT, UR4, URZ, UPT ;  /* 0x000000ff0400728c */ /* 0x008fc8000bf05070 */
[----:B------:R-:W-:-:S04]  /*0450*/  UISETP.NE.AND.EX UP0, UPT, UR5, URZ, UPT, UP0 ;  /* 0x000000ff0500728c */ /* 0x000fc8000bf05300 */
[----:B------:R-:W-:-:S04]  /*0460*/  UISETP.EQ.OR.EX UP2, UPT, UR9, URZ, !UP0, UP1 ;  /* 0x000000ff0900728c */ /* 0x000fc8000c742710 */
[----:B------:R-:W-:-:S06]  /*0470*/  UP2UR UR4, UPR, URZ, 0x4 ;  /* 0x00000004ff047883 */ /* 0x000fcc0008000000 */
[----:B------:R-:W-:Y:S01]  /*0480*/  MOV R51, UR4 ;  /* 0x0000000400337c02 */ /* 0x000fe20008000f00 */
[----:B------:R-:W-:Y:S06]  /*0490*/  BRA.U !UP2, `(.L_x_8) ;  /* 0x000000010a207547 */ /* 0x000fec000b800000 */
[----:B------:R-:W-:Y:S01]  /*04a0*/  UISETP.NE.U32.AND UP1, UPT, UR8, URZ, UPT ;  /* 0x000000ff0800728c */ /* 0x000fe2000bf25070 */
[----:B-----5:R-:W-:Y:S01]  /*04b0*/  FSETP.NEU.AND P0, PT, R27, RZ, PT ;  /* 0x000000ff1b00720b */ /* 0x020fe20003f0d000 */
[----:B------:R-:W-:Y:S02]  /*04c0*/  USEL UR4, URZ, 0xffffffff, UP0 ;  /* 0xffffffffff047887 */ /* 0x000fe40008000000 */
[----:B------:R-:W-:-:S10]  /*04d0*/  UISETP.NE.AND.EX UP1, UPT, UR9, URZ, UPT, UP1 ;  /* 0x000000ff0900728c */ /* 0x000fd4000bf25310 */
[----:B------:R-:W-:Y:S01]  /*04e0*/  VOTEU.ANY UP0, P0 ;  /* 0x0000000000ff7886 */ /* 0x000fe20000000100 */
[----:B------:R-:W-:-:S04]  /*04f0*/  @!UP1 USEL UR4, URZ, 0xffffffff, UP0 ;  /* 0xffffffffff049887 */ /* 0x000fc80008000000 */
[----:B------:R-:W-:-:S04]  /*0500*/  ULOP3.LUT UR4, UR4, 0x1, URZ, 0xc0, !UPT ;  /* 0x0000000104047892 */ /* 0x000fc8000f8ec0ff */
[----:B------:R-:W-:-:S11]  /*0510*/  UISETP.NE.U32.AND UP3, UPT, UR4, 0x1, UPT ;  /* 0x000000010400788c */ /* 0x000fd6000bf65070 */
.L_x_8:
[----:B------:R-:W3:Y:S01]  /*0520*/  SHFL.IDX PT, R0, R47, RZ, 0x1f ;  /* 0x00001fff2f007589 */ /* 0x000ee200000e0000 */
[----:B------:R-:W-:-:S04]  /*0530*/  UISETP.NE.AND UP0, UPT, UR25, 0x2, UPT ;  /* 0x000000021900788c */ /* 0x000fc8000bf05270 */
[----:B------:R-:W-:Y:S02]  /*0540*/  UISETP.EQ.AND UP1, UPT, UR48, URZ, !UP0 ;  /* 0x000000ff3000728c */ /* 0x000fe4000c722270 */
[----:B------:R-:W-:-:S04]  /*0550*/  USEL UR46, URZ, 0x1, UP0 ;  /* 0x00000001ff2e7887 */ /* 0x000fc80008000000 */
[----:B------:R-:W-:Y:S02]  /*0560*/  PLOP3.LUT P3, PT, P1, PT, UP1, 0x80, 0x8 ;  /* 0x000000000008781c */ /* 0x000fe40000f6f018 */
[----:B---3--:R-:W-:-:S13]  /*0570*/  ISETP.NE.AND P0, PT, R0, RZ, PT ;  /* 0x000000ff0000720c */ /* 0x008fda0003f05270 */
[----:B------:R-:W-:Y:S05]  /*0580*/  @P0 BRA `(.L_x_9) ;  /* 0x0000000000a80947 */ /* 0x000fea0003800000 */
[----:B------:R-:W-:Y:S01]  /*0590*/  ELECT P0, URZ, PT ;  /* 0x0000000000ff782f */ /* 0x000fe20003800000 */
[----:B------:R-:W-:-:S12]  /*05a0*/  BSSY.RECONVERGENT B0, `(.L_x_9) ;  /* 0x0000028000007945 */ /* 0x000fd80003800200 */
[----:B------:R-:W-:Y:S05]  /*05b0*/  @!P0 BRA `(.L_x_10) ;  /* 0x0000000000988947 */ /* 0x000fea0003800000 */
[----:B------:R-:W-:Y:S01]  /*05c0*/  UMOV UR4, 0x400 ;  /* 0x0000040000047882 */ /* 0x000fe20000000000 */
[----:B------:R-:W-:Y:S01]  /*05d0*/  UMOV UR8, 0x1 ;  /* 0x0000000100087882 */ /* 0x000fe20000000000 */
[----:B------:R-:W-:Y:S01]  /*05e0*/  UMOV UR6, 0x2 ;  /* 0x0000000200067882 */ /* 0x000fe20000000000 */
[----:B------:R-:W-:Y:S02]  /*05f0*/  ULEA UR4, UR47, UR4, 0x18 ;  /* 0x000000042f047291 */ /* 0x000fe4000f8ec0ff */
[----:B------:R-:W-:-:S04]  /*0600*/  UIADD3 UR8, UPT, UPT, -UR8, 0x100000, URZ ;  /* 0x0010000008087890 */ /* 0x000fc8000fffe1ff */
[----:B------:R-:W-:Y:S02]  /*0610*/  USHF.L.U32 UR9, UR8, 0xb, URZ ;  /* 0x0000000b08097899 */ /* 0x000fe400080006ff */
[----:B------:R-:W-:Y:S02]  /*0620*/  USHF.L.U32 UR8, UR8, 0x1, URZ ;  /* 0x0000000108087899 */ /* 0x000fe400080006ff */
[----:B------:R-:W-:-:S04]  /*0630*/  UIADD3 UR6, UPT, UPT, -UR6, 0x100000, URZ ;  /* 0x0010000006067890 */ /* 0x000fc8000fffe1ff */
[----:B------:R-:W-:Y:S02]  /*0640*/  USHF.L.U32 UR7, UR6, 0xb, URZ ;  /* 0x0000000b06077899 */ /* 0x000fe400080006ff */
[----:B------:R-:W-:Y:S01]  /*0650*/  USHF.L.U32 UR6, UR6, 0x1, URZ ;  /* 0x0000000106067899 */ /* 0x000fe200080006ff */
[----:B------:R-:W3:Y:S03]  /*0660*/  FENCE.VIEW.ASYNC.S ;  /* 0x00000000000073c6 */ /* 0x000ee60000000000 */
[----:B---3--:R3:W4:Y:S08]  /*0670*/  SYNCS.EXCH.64 URZ, [UR4], UR8 ;  /* 0x0000000804ff75b2 */ /* 0x0087300008000100 */
[----:B------:R3:W1:Y:S01]  /*0680*/  SYNCS.EXCH.64 URZ, [UR4+0x68], UR6 ;  /* 0x0000680604ff75b2 */ /* 0x0006620008000100 */
        /* <DEDUP_REMOVED lines=23> */
[----:B------:R3:W1:Y:S02]  /*0800*/  SYNCS.EXCH.64 URZ, [UR4+0xc8], UR6 ;  /* 0x0000c80604ff75b2 */ /* 0x0006640008000100 */
[----:B---34-:R-:W-:Y:S01]  /*0810*/  NOP ;  /* 0x0000000000007918 */ /* 0x018fe20000000000 */
.L_x_10:
[----:B------:R-:W-:Y:S05]  /*0820*/  BSYNC.RECONVERGENT B0 ;  /* 0x0000000000007941 */ /* 0x000fea0003800200 */
.L_x_9:
[----:B------:R-:W3:Y:S01]  /*0830*/  SHFL.IDX PT, R0, R47, RZ, 0x1f ;  /* 0x00001fff2f007589 */ /* 0x000ee200000e0000 */
[----:B------:R-:W-:Y:S01]  /*0840*/  NOP ;  /* 0x0000000000007918 */ /* 0x000fe20000000000 */
[----:B---3--:R-:W-:-:S13]  /*0850*/  ISETP.NE.AND P0, PT, R0, 0x1, PT ;  /* 0x000000010000780c */ /* 0x008fda0003f05270 */
[----:B------:R-:W-:Y:S05]  /*0860*/  @P0 BRA `(.L_x_11) ;  /* 0x0000000000540947 */ /* 0x000fea0003800000 */
        /* <DEDUP_REMOVED lines=10> */
[----:B------:R-:W-:Y:S01]  /*0910*/  ELECT P0, URZ, PT ;  /* 0x0000000000ff782f */ /* 0x000fe20003800000 */
[----:B------:R-:W3:Y:S02]  /*0920*/  FENCE.VIEW.ASYNC.S ;  /* 0x00000000000073c6 */ /* 0x000ee40000000000 */
[----:B---3--:R3:W4:Y:S08]  /*0930*/  SYNCS.EXCH.64 URZ, [UR4+0xd0], UR8 ;  /* 0x0000d00804ff75b2 */ /* 0x0087300008000100 */
[----:B------:R3:W1:Y:S01]  /*0940*/  SYNCS.EXCH.64 URZ, [UR4+0xf0], UR6 ;  /* 0x0000f00604ff75b2 */ /* 0x0006620008000100 */
[----:B------:R3:W1:Y:S01]  /*0950*/  SYNCS.EXCH.64 URZ, [UR4+0xd8], UR8 ;  /* 0x0000d80804ff75b2 */ /* 0x0006620008000100 */
[----:B------:R3:W1:Y:S01]  /*0960*/  SYNCS.EXCH.64 URZ, [UR4+0xf8], UR6 ;  /* 0x0000f80604ff75b2 */ /* 0x0006620008000100 */
[----:B------:R3:W1:Y:S01]  /*0970*/  SYNCS.EXCH.64 URZ, [UR4+0xe0], UR8 ;  /* 0x0000e00804ff75b2 */ /* 0x0006620008000100 */
[----:B------:R3:W1:Y:S01]  /*0980*/  SYNCS.EXCH.64 URZ, [UR4+0x100], UR6 ;  /* 0x0001000604ff75b2 */ /* 0x0006620008000100 */
[----:B------:R3:W1:Y:S01]  /*0990*/  SYNCS.EXCH.64 URZ, [UR4+0xe8], UR8 ;  /* 0x0000e80804ff75b2 */ /* 0x0006620008000100 */
[----:B------:R3:W1:Y:S01]  /*09a0*/  SYNCS.EXCH.64 URZ, [UR4+0x108], UR6 ;  /* 0x0001080604ff75b2 */ /* 0x0006620008000100 */
[----:B------:R-:W-:Y:S01]  /*09b0*/  NOP ;  /* 0x0000000000007918 */ /* 0x000fe20000000000 */
.L_x_11:
[----:B------:R-:W2:Y:S01]  /*09c0*/  SHFL.IDX PT, R0, R47, RZ, 0x1f ;  /* 0x00001fff2f007589 */ /* 0x000ea200000e0000 */
[----:B------:R-:W-:Y:S01]  /*09d0*/  NOP ;  /* 0x0000000000007918 */ /* 0x000fe20000000000 */
[----:B--2---:R-:W-:-:S13]  /*09e0*/  ISETP.NE.AND P0, PT, R0, 0x3, PT ;  /* 0x000000030000780c */ /* 0x004fda0003f05270 */
[----:B------:R-:W-:Y:S05]  /*09f0*/  @P0 BRA `(.L_x_12) ;  /* 0x00000000002c0947 */ /* 0x000fea0003800000 */
[----:B---3--:R-:W-:Y:S01]  /*0a00*/  UMOV UR6, 0x400 ;  /* 0x0000040000067882 */ /* 0x008fe20000000000 */
[----:B------:R-:W-:Y:S01]  /*0a10*/  UMOV UR4, 0x20 ;  /* 0x0000002000047882 */ /* 0x000fe20000000000 */
[----:B------:R-:W-:Y:S02]  /*0a20*/  ULEA UR6, UR47, UR6, 0x18 ;  /* 0x000000062f067291 */ /* 0x000fe4000f8ec0ff */
[----:B------:R-:W-:-:S04]  /*0a30*/  UIADD3 UR4, UPT, UPT, -UR4, 0x100000, URZ ;  /* 0x0010000004047890 */ /* 0x000fc8000fffe1ff */
[----:B------:R-:W-:Y:S02]  /*0a40*/  USHF.L.U32 UR5, UR4, 0xb, URZ ;  /* 0x0000000b04057899 */ /* 0x000fe400080006ff */
[----:B------:R-:W-:Y:S01]  /*0a50*/  USHF.L.U32 UR4, UR4, 0x1, URZ ;  /* 0x0000000104047899 */ /* 0x000fe200080006ff */
[----:B------:R-:W-:Y:S01]  /*0a60*/  ELECT P0, URZ, PT ;  /* 0x0000000000ff782f */ /* 0x000fe20003800000 */
[----:B------:R-:W2:Y:S10]  /*0a70*/  FENCE.VIEW.ASYNC.S ;  /* 0x00000000000073c6 */ /* 0x000eb40000000000 */
[----:B--2---:R2:W3:Y:S01]  /*0a80*/  SYNCS.EXCH.64 URZ, [UR6+0x110], UR4 ;  /* 0x0001100406ff75b2 */ /* 0x0044e20008000100 */
[----:B------:R2:W1:Y:S01]  /*0a90*/  SYNCS.EXCH.64 URZ, [UR6+0x118], UR4 ;  /* 0x0001180406ff75b2 */ /* 0x0004620008000100 */
[----:B------:R-:W-:Y:S01]  /*0aa0*/  NOP ;  /* 0x0000000000007918 */ /* 0x000fe20000000000 */
.L_x_12:
[----:B------:R-:W4:Y:S01]  /*0ab0*/  SHFL.IDX PT, R0, R47, RZ, 0x1f ;  /* 0x00001fff2f007589 */ /* 0x000f2200000e0000 */
[----:B------:R-:W-:Y:S01]  /*0ac0*/  NOP ;  /* 0x0000000000007918 */ /* 0x000fe20000000000 */
[----:B----4-:R-:W-:-:S13]  /*0ad0*/  ISETP.NE.AND P0, PT, R0, 0x4, PT ;  /* 0x000000040000780c */ /* 0x010fda0003f05270 */
[----:B------:R-:W-:Y:S05]  /*0ae0*/  @P0 BRA `(.L_x_13) ;  /* 0x0000000000480947 */ /* 0x000fea0003800000 */
[----:B--23--:R-:W-:Y:S01]  /*0af0*/  UMOV UR4, 0x3a0 ;  /* 0x000003a000047882 */ /* 0x00cfe20000000000 */
[----:B------:R-:W-:Y:S01]  /*0b00*/  UMOV UR6, 0x400 ;  /* 0x0000040000067882 */ /* 0x000fe20000000000 */
[----:B------:R-:W-:Y:S01]  /*0b10*/  USEL UR4, UR4, 0x320, UP3 ;  /* 0x0000032004047887 */ /* 0x000fe20009800000 */
        /* <DEDUP_REMOVED lines=9> */
[----:B------:R-:W2:Y:S02]  /*0bb0*/  FENCE.VIEW.ASYNC.S ;  /* 0x00000000000073c6 */ /* 0x000ea40000000000 */
[----:B--2---:R4:W2:Y:S08]  /*0bc0*/  SYNCS.EXCH.64 URZ, [UR6+0x120], UR8 ;  /* 0x0001200806ff75b2 */ /* 0x0048b00008000100 */
[----:B------:R4:W3:Y:S01]  /*0bd0*/  SYNCS.EXCH.64 URZ, [UR6+0x130], UR4 ;  /* 0x0001300406ff75b2 */ /* 0x0008e20008000100 */
[----:B------:R4:W1:Y:S01]  /*0be0*/  SYNCS.EXCH.64 URZ, [UR6+0x128], UR8 ;  /* 0x0001280806ff75b2 */ /* 0x0008620008000100 */
[----:B------:R4:W1:Y:S02]  /*0bf0*/  SYNCS.EXCH.64 URZ, [UR6+0x138], UR4 ;  /* 0x0001380406ff75b2 */ /* 0x0008640008000100 */
[----:B----4-:R-:W-:Y:S01]  /*0c00*/  NOP ;  /* 0x0000000000007918 */ /* 0x010fe20000000000 */
.L_x_13:
[----:B------:R-:W4:Y:S01]  /*0c10*/  SHFL.IDX PT, R0, R47, RZ, 0x1f ;  /* 0x00001fff2f007589 */ /* 0x000f2200000e0000 */
[----:B------:R-:W-:Y:S01]  /*0c20*/  NOP ;  /* 0x0000000000007918 */ /* 0x000fe20000000000 */
[----:B----4-:R-:W-:-:S13]  /*0c30*/  ISETP.NE.AND P0, PT, R0, 0x5, PT ;  /* 0x000000050000780c */ /* 0x010fda0003f05270 */
[----:B------:R-:W-:Y:S05]  /*0c40*/  @P0 BRA `(.L_x_14) ;  /* 0x0000000000540947 */ /* 0x000fea0003800000 */
[----:B--23--:R-:W-:Y:S01]  /*0c50*/  UMOV UR4, 0x400 ;  /* 0x0000040000047882 */ /* 0x00cfe20000000000 */
        /* <DEDUP_REMOVED lines=14> */
[----:B------:R4:W1:Y:S01]  /*0d40*/  SYNCS.EXCH.64 URZ, [UR4+0x168], UR8 ;  /* 0x0001680804ff75b2 */ /* 0x0008620008000100 */
[----:B------:R4:W1:Y:S01]  /*0d50*/  SYNCS.EXCH.64 URZ, [UR4+0x150], UR6 ;  /* 0x0001500604ff75b2 */ /* 0x0008620008000100 */
[----:B------:R4:W1:Y:S01]  /*0d60*/  SYNCS.EXCH.64 URZ, [UR4+0x170], UR8 ;  /* 0x0001700804ff75b2 */ /* 0x0008620008000100 */
[----:B------:R4:W1:Y:S01]  /*0d70*/  SYNCS.EXCH.64 URZ, [UR4+0x158], UR6 ;  /* 0x0001580604ff75b2 */ /* 0x0008620008000100 */
[----:B------:R4:W1:Y:S02]  /*0d80*/  SYNCS.EXCH.64 URZ, [UR4+0x178], UR8 ;  /* 0x0001780804ff75b2 */ /* 0x0008640008000100 */
[----:B----4-:R-:W-:Y:S01]  /*0d90*/  NOP ;  /* 0x0000000000007918 */ /* 0x010fe20000000000 */
.L_x_14:
[----:B------:R-:W4:Y:S01]  /*0da0*/  SHFL.IDX PT, R0, R47, RZ, 0x1f ;  /* 0x00001fff2f007589 */ /* 0x000f2200000e0000 */
[----:B------:R-:W-:Y:S01]  /*0db0*/  ISETP.NE.OR P1, PT, RZ, UR25, !P1 ;  /* 0x00000019ff007c0c */ /* 0x000fe2000cf25670 */
[----:B------:R-:W-:Y:S01]  /*0dc0*/  NOP ;  /* 0x0000000000007918 */ /* 0x000fe20000000000 */
[----:B----4-:R-:W-:-:S13]  /*0dd0*/  ISETP.NE.AND P0, PT, R0, 0x3, PT ;  /* 0x000000030000780c */ /* 0x010fda0003f05270 */
[----:B------:R-:W-:Y:S05]  /*0de0*/  @P0 BRA `(.L_x_15) ;  /* 0x0000000000340947 */ /* 0x000fea0003800000 */
[----:B--23--:R-:W-:Y:S01]  /*0df0*/  UMOV UR4, 0x400 ;  /* 0x0000040000047882 */ /* 0x00cfe20000000000 */
[----:B------:R-:W-:Y:S01]  /*0e00*/  UMOV UR6, 0x20 ;  /* 0x0000002000067882 */ /* 0x000fe20000000000 */
[----:B------:R-:W-:Y:S02]  /*0e10*/  ULEA UR4, UR47, UR4, 0x18 ;  /* 0x000000042f047291 */ /* 0x000fe4000f8ec0ff */
[----:B------:R-:W-:-:S04]  /*0e20*/  UIADD3 UR6, UPT, UPT, -UR6, 0x100000, URZ ;  /* 0x0010000006067890 */ /* 0x000fc8000fffe1ff */
[----:B------:R-:W-:Y:S02]  /*0e30*/  USHF.L.U32 UR7, UR6, 0xb, URZ ;  /* 0x0000000b06077899 */ /* 0x000fe400080006ff */
[----:B------:R-:W-:Y:S01]  /*0e40*/  USHF.L.U32 UR6, UR6, 0x1, URZ ;  /* 0x0000000106067899 */ /* 0x000fe200080006ff */
[----:B------:R-:W-:Y:S01]  /*0e50*/  ELECT P0, URZ, PT ;  /* 0x0000000000ff782f */ /* 0x000fe20003800000 */
[----:B------:R-:W2:Y:S10]  /*0e60*/  FENCE.VIEW.ASYNC.S ;  /* 0x00000000000073c6 */ /* 0x000eb40000000000 */
[----:B--2---:R4:W2:Y:S01]  /*0e70*/  SYNCS.EXCH.64 URZ, [UR4+0x180], UR6 ;  /* 0x0001800604ff75b2 */ /* 0x0048a20008000100 */
[----:B------:R4:W3:Y:S01]  /*0e80*/  SYNCS.EXCH.64 URZ, [UR4+0x190], UR6 ;  /* 0x0001900604ff75b2 */ /* 0x0008e20008000100 */
[----:B------:R4:W1:Y:S01]  /*0e90*/  SYNCS.EXCH.64 URZ, [UR4+0x188], UR6 ;  /* 0x0001880604ff75b2 */ /* 0x0008620008000100 */
[----:B------:R4:W1:Y:S02]  /*0ea0*/  SYNCS.EXCH.64 URZ, [UR4+0x198], UR6 ;  /* 0x0001980604ff75b2 */ /* 0x0008640008000100 */
[----:B----4-:R-:W-:Y:S01]  /*0eb0*/  NOP ;  /* 0x0000000000007918 */ /* 0x010fe20000000000 */
.L_x_15:
[----:B------:R-:W-:Y:S01]  /*0ec0*/  VOTEU.ALL UP0, P1 ;  /* 0x0000000000ff7886 */ /* 0x000fe20000800000 */
[----:B--23--:R-:W-:Y:S01]  /*0ed0*/  UMOV UR4, 0x20 ;  /* 0x0000002000047882 */ /* 0x00cfe20000000000 */
[----:B------:R-:W2:Y:S01]  /*0ee0*/  LDCU UR7, c[0x0][0x36c] ;  /* 0x00006d80ff0777ac */ /* 0x000ea20008000800 */
[----:B------:R-:W-:Y:S01]  /*0ef0*/  NOP ;  /* 0x0000000000007918 */ /* 0x000fe20000000000 */
[----:B------:R-:W-:Y:S01]  /*0f00*/  LOP3.LUT R0, R60, 0x1f, RZ, 0xc0, !PT ;  /* 0x0000001f3c007812 */ /* 0x000fe200078ec0ff */
[----:B------:R-:W-:Y:S01]  /*0f10*/  @!UP0 UMOV UR6, 0x400 ;  /* 0x0000040000068882 */ /* 0x000fe20000000000 */
[----:B------:R-:W-:-:S04]  /*0f20*/  @!UP0 UIADD3 UR4, UPT, UPT, -UR4, 0x100000, URZ ;  /* 0x0010000004048890 */ /* 0x000fc8000fffe1ff */
[----:B------:R-:W-:Y:S02]  /*0f30*/  @!UP0 USHF.L.U32 UR5, UR4, 0xb, URZ ;  /* 0x0000000b04058899 */ /* 0x000fe400080006ff */
[----:B------:R-:W-:Y:S02]  /*0f40*/  @!UP0 USHF.L.U32 UR4, UR4, 0x1, URZ ;  /* 0x0000000104048899 */ /* 0x000fe400080006ff */
[----:B------:R-:W-:Y:S01]  /*0f50*/  @!UP0 ULEA UR6, UR47, UR6, 0x18 ;  /* 0x000000062f068291 */ /* 0x000fe2000f8ec0ff */
[----:B------:R-:W-:Y:S01]  /*0f60*/  VOTEU.ALL UP0, P1 ;  /* 0x0000000000ff7886 */ /* 0x000fe20000800000 */
[----:B------:R-:W-:Y:S02]  /*0f70*/  UISETP.NE.AND UP4, UPT, UR25, URZ, UPT ;  /* 0x000000ff1900728c */ /* 0x000fe4000bf85270 */
[----:B--2---:R-:W-:Y:S01]  /*0f80*/  UISETP.EQ.U32.AND UP5, UPT, UR7, 0x1, UPT ;  /* 0x000000010700788c */ /* 0x004fe2000bfa2070 */
[----:B------:R-:W2:Y:S07]  /*0f90*/  FENCE.VIEW.ASYNC.S ;  /* 0x00000000000073c6 */ /* 0x000eae0000000000 */
[----:B--2---:R2:W3:Y:S01]  /*0fa0*/  @!UP0 SYNCS.EXCH.64 URZ, [UR6+0x1a0], UR4 ;  /* 0x0001a00406ff85b2 */ /* 0x0044e20008000100 */
[----:B------:R-:W-:Y:S05]  /*0fb0*/  BRA.U !UP5, `(.L_x_16) ;  /* 0x000000010d087547 */ /* 0x000fea000b800000 */
[----:B-1-3--:R-:W-:Y:S01]  /*0fc0*/  UCGABAR_ARV ;  /* 0x00000000000079c7 */ /* 0x00afe20008000000 */
[----:B------:R-:W-:Y:S05]  /*0fd0*/  BRA `(.L_x_17) ;  /* 0x0000000000047947 */ /* 0x000fea0003800000 */
.L_x_16:
[----:B-1-3--:R-:W-:Y:S01]  /*0fe0*/  NOP ;  /* 0x0000000000007918 */ /* 0x00afe20000000000 */
.L_x_17:
[----:B------:R-:W1:Y:S01]  /*0ff0*/  S2UR UR20, SR_CTAID.X ;  /* 0x00000000001479c3 */ /* 0x000e620000002500 */
[----:B------:R-:W-:-:S05]  /*1000*/  CS2R.32 R50, SR_CgaSize ;  /* 0x0000000000327805 */ /* 0x000fca0000008a00 */
[----:B------:R-:W-:-:S05]  /*1010*/  IMAD R50, R50, -0xa0, RZ ;  /* 0xffffff6032327824 */ /* 0x000fca00078e02ff */
[----:B--2---:R-:W-:-:S14]  /*1020*/  R2UR UR5, R50 ;  /* 0x00000000320572ca */ /* 0x004fdc00000e0000 */
[----:B------:R-:W2:Y:S01]  /*1030*/  LDCU UR5, c[0x0][UR5+0x2b0] ;  /* 0x00005600050577ac */ /* 0x000ea20008000800 */
[----:B------:R-:W-:-:S05]  /*1040*/  CS2R.32 R50, SR_CgaSize ;  /* 0x0000000000327805 */ /* 0x000fca0000008a00 */
[----:B------:R-:W-:-:S05]  /*1050*/  IMAD R50, R50, -0xa0, RZ ;  /* 0xffffff6032327824 */ /* 0x000fca00078e02ff */
[----:B------:R-:W-:-:S14]  /*1060*/  R2UR UR4, R50 ;  /* 0x00000000320472ca */ /* 0x000fdc00000e0000 */
[----:B------:R-:W3:Y:S01]  /*1070*/  LDCU UR4, c[0x0][UR4+0x2b4] ;  /* 0x00005680040477ac */ /* 0x000ee20008000800 */
[----:B------:R-:W4:Y:S01]  /*1080*/  S2UR UR7, SR_CTAID.Y ;  /* 0x00000000000779c3 */ /* 0x000f220000002600 */
[----:B------:R-:W-:-:S05]  /*1090*/  CS2R.32 R50, SR_CgaSize ;  /* 0x0000000000327805 */ /* 0x000fca0000008a00 */
[----:B------:R-:W-:-:S05]  /*10a0*/  IMAD R50, R50, -0xa0, RZ ;  /* 0xffffff6032327824 */ /* 0x000fca00078e02ff */
[----:B------:R-:W-:-:S14]  /*10b0*/  R2UR UR8, R50 ;  /* 0x00000000320872ca */ /* 0x000fdc00000e0000 */
[----:B------:R-:W3:Y:S01]  /*10c0*/  LDCU UR8, c[0x0][UR8+0x2a0] ;  /* 0x00005400080877ac */ /* 0x000ee20008000800 */
[----:B------:R-:W3:Y:S01]  /*10d0*/  LDCU UR21, c[0x0][0xb24] ;  /* 0x00016480ff1577ac */ /* 0x000ee20008000800 */
[----:B------:R-:W1:Y:S01]  /*10e0*/  S2UR UR36, SR_CTAID.Z ;  /* 0x00000000002479c3 */ /* 0x000e620000002700 */
[----:B------:R-:W-:-:S05]  /*10f0*/  CS2R.32 R50, SR_CgaSize ;  /* 0x0000000000327805 */ /* 0x000fca0000008a00 */
[----:B------:R-:W-:-:S05]  /*1100*/  IMAD R50, R50, -0xa0, RZ ;  /* 0xffffff6032327824 */ /* 0x000fca00078e02ff */
[----:B------:R-:W-:-:S14]  /*1110*/  R2UR UR63, R50 ;  /* 0x00000000323f72ca */ /* 0x000fdc00000e0000 */
[----:B------:R-:W3:Y:S01]  /*1120*/  LDCU UR63, c[0x0][UR63+0x2a4] ;  /* 0x000054803f3f77ac */ /* 0x000ee20008000800 */
[----:B------:R-:W-:Y:S02]  /*1130*/  UISETP.GT.U32.AND UP0, UPT, UR48, 0xffff, UPT ;  /* 0x0000ffff3000788c */ /* 0x000fe4000bf04070 */
[----:B------:R-:W-:Y:S01]  /*1140*/  USHF.L.U32 UR27, UR47, 0xa, URZ ;  /* 0x0000000a2f1b7899 */ /* 0x000fe200080006ff */
[----:B-1----:R-:W-:Y:S01]  /*1150*/  I2FP.F32.U32 R3, UR20 ;  /* 0x0000001400037c45 */ /* 0x002fe20008201000 */
[----:B------:R-:W-:Y:S01]  /*1160*/  UMOV UR30, 0x5 ;  /* 0x00000005001e7882 */ /* 0x000fe20000000000 */
[----:B------:R-:W1:Y:S03]  /*1170*/  LDCU UR45, c[0x0][0xb24] ;  /* 0x00016480ff2d77ac */ /* 0x000e660008000800 */
[----:B--2---:R-:W-:Y:S01]  /*1180*/  FMUL R3, R3, UR5 ;  /* 0x0000000503037c20 */ /* 0x004fe20008400000 */
[----:B------:R-:W2:Y:S01]  /*1190*/  LDCU UR29, c[0x0][0xb30] ;  /* 0x00016600ff1d77ac */ /* 0x000ea20008000800 */
[----:B----4-:R-:W-:Y:S01]  /*11a0*/  I2FP.F32.U32 R2, UR7 ;  /* 0x0000000700027c45 */ /* 0x010fe20008201000 */
[----:B------:R-:W-:-:S03]  /*11b0*/  USHF.L.U32 UR44, UR20, 0x6, URZ ;  /* 0x00000006142c7899 */ /* 0x000fc600080006ff */
[----:B------:R-:W4:Y:S01]  /*11c0*/  F2I.U32.TRUNC.NTZ R3, R3 ;  /* 0x0000000300037305 */ /* 0x000f22000020f000 */
[----:B------:R-:W-:Y:S01]  /*11d0*/  USEL UR26, UR48, 0xffff, !UP0 ;  /* 0x0000ffff301a7887 */ /* 0x000fe2000c000000 */
[----:B---3--:R-:W-:Y:S01]  /*11e0*/  FMUL R2, R2, UR4 ;  /* 0x0000000402027c20 */ /* 0x008fe20008400000 */
[----:B------:R-:W-:Y:S01]  /*11f0*/  UISETP.GE.AND UP2, UPT, UR21, 0x1, UPT ;  /* 0x000000011500788c */ /* 0x000fe2000bf46270 */
[----:B------:R-:W-:-:S04]  /*1200*/  UMOV UR24, UR7 ;  /* 0x0000000700187c82 */ /* 0x000fc80008000000 */
[----:B------:R-:W3:Y:S01]  /*1210*/  F2I.U32.TRUNC.NTZ R2, R2 ;  /* 0x0000000200027305 */ /* 0x000ee2000020f000 */
[----:B----4-:R-:W-:Y:S02]  /*1220*/  R2UR UR4, R3 ;  /* 0x00000000030472ca */ /* 0x010fe400000e0000 */
[----:B------:R-:W-:Y:S02]  /*1230*/  PRMT R3, RZ, 0x7610, R3 ;  /* 0x00007610ff037816 */ /* 0x000fe40000000003 */
[----:B---3--:R-:W-:Y:S02]  /*1240*/  R2UR UR6, R2 ;  /* 0x00000000020672ca */ /* 0x008fe400000e0000 */
[----:B------:R-:W-:-:S07]  /*1250*/  PRMT R2, RZ, 0x7610, R2 ;  /* 0x00007610ff027816 */ /* 0x000fce0000000002 */
[----:B------:R-:W-:-:S04]  /*1260*/  UIADD3 UR5, UPT, UPT, -UR4, URZ, URZ ;  /* 0x000000ff04057290 */ /* 0x000fc8000fffe1ff */
[----:B------:R-:W-:Y:S02]  /*1270*/  UIMAD UR5, UR8, UR5, UR20 ;  /* 0x00000005080572a4 */ /* 0x000fe4000f8e0214 */
[----:B------:R-:W-:-:S04]  /*1280*/  UIADD3 UR4, UPT, UPT, -UR6, URZ, URZ ;  /* 0x000000ff06047290 */ /* 0x000fc8000fffe1ff */
[----:B------:R-:W-:Y:S01]  /*1290*/  IMAD.U32 R50, RZ, RZ, UR5 ;  /* 0x00000005ff327e24 */ /* 0x000fe2000f8e00ff */
[----:B------:R-:W-:Y:S01]  /*12a0*/  UIMAD UR63, UR63, UR4, UR7 ;  /* 0x000000043f3f72a4 */ /* 0x000fe2000f8e0207 */
[----:B-12---:R-:W-:Y:S11]  /*12b0*/  BRA.U UP4, `(.L_x_18) ;  /* 0x0000000104407547 */ /* 0x006ff6000b800000 */
[----:B------:R-:W-:-:S13]  /*12c0*/  R2UR UR4, R50 ;  /* 0x00000000320472ca */ /* 0x000fda00000e0000 */
[----:B------:R-:W-:Y:S02]  /*12d0*/  UISETP.GT.U32.AND UP0, UPT, UR4, 0x1, UPT ;  /* 0x000000010400788c */ /* 0x000fe4000bf04070 */
[----:B------:R-:W-:Y:S02]  /*12e0*/  ULOP3.LUT UR4, UR4, 0xfffffffe, URZ, 0xc0, !UPT ;  /* 0xfffffffe04047892 */ /* 0x000fe4000f8ec0ff */
[----:B------:R-:W-:Y:S02]  /*12f0*/  UISETP.NE.AND UP1, UPT, UR63, URZ, UP0 ;  /* 0x000000ff3f00728c */ /* 0x000fe40008725270 */
[----:B------:R-:W-:Y:S02]  /*1300*/  UISETP.NE.AND UP0, UPT, UR63, 0x1, UP0 ;  /* 0x000000013f00788c */ /* 0x000fe40008705270 */
[----:B------:R-:W-:Y:S02]  /*1310*/  USEL UR7, URZ, 0x1, UP1 ;  /* 0x00000001ff077887 */ /* 0x000fe40008800000 */
[----:B------:R-:W-:-:S02]  /*1320*/  USEL UR6, URZ, 0x4, UP0 ;  /* 0x00000004ff067887 */ /* 0x000fc40008000000 */
[----:B------:R-:W-:Y:S02]  /*1330*/  USEL UR5, URZ, 0x2, UP1 ;  /* 0x00000002ff057887 */ /* 0x000fe40008800000 */
[----:B------:R-:W-:Y:S02]  /*1340*/  ULEA UR4, UR63, UR4, 0x1 ;  /* 0x000000043f047291 */ /* 0x000fe4000f8e08ff */
[----:B------:R-:W-:Y:S02]  /*1350*/  USEL UR8, URZ, 0x8, UP0 ;  /* 0x00000008ff087887 */ /* 0x000fe40008000000 */
[----:B------:R-:W-:-:S03]  /*1360*/  UIADD3 UR5, UPT, UPT, UR5, UR6, UR7 ;  /* 0x0000000605057290 */ /* 0x000fc6000fffe007 */
[----:B------:R-:W-:Y:S01]  /*1370*/  UMOV UR6, 0x3 ;  /* 0x0000000300067882 */ /* 0x000fe20000000000 */
[----:B------:R-:W-:Y:S02]  /*1380*/  UIADD3 UR5, UPT, UPT, UR5, UR8, URZ ;  /* 0x0000000805057290 */ /* 0x000fe4000fffe0ff */
[----:B------:R-:W-:-:S04]  /*1390*/  USHF.L.U32 UR4, UR6, UR4, URZ ;  /* 0x0000000406047299 */ /* 0x000fc800080006ff */
[----:B------:R-:W-:Y:S02]  /*13a0*/  MOV R3, UR5 ;  /* 0x0000000500037c02 */ /* 0x000fe40008000f00 */
[----:B------:R-:W-:Y:S02]  /*13b0*/  IMAD.U32 R2, RZ, RZ, UR4 ;  /* 0x00000004ff027e24 */ /* 0x000fe4000f8e00ff */
.L_x_18:
[----:B------:R-:W-:Y:S05]  /*13c0*/  BRA.U !UP2, `(.L_x_19) ;  /* 0x000000010ad47547 */ /* 0x000fea000b800000 */
[----:B------:R-:W1:Y:S01]  /*13d0*/  LDCU.128 UR12, c[0x0][0xb10] ;  /* 0x00016200ff0c77ac */ /* 0x000e620008000c00 */
[----:B------:R-:W2:Y:S01]  /*13e0*/  LDCU UR6, c[0x0][0x370] ;  /* 0x00006e00ff0677ac */ /* 0x000ea20008000800 */
[----:B------:R-:W3:Y:S01]  /*13f0*/  LDCU UR5, c[0x0][0x374] ;  /* 0x00006e80ff0577ac */ /* 0x000ee20008000800 */
[----:B------:R-:W4:Y:S01]  /*1400*/  LDCU UR28, c[0x0][0xb0c] ;  /* 0x00016180ff1c77ac */ /* 0x000f220008000800 */
[----:B------:R-:W4:Y:S01]  /*1410*/  LDCU UR4, c[0x0][0xb20] ;  /* 0x00016400ff0477ac */ /* 0x000f220008000800 */
[----:B------:R-:W4:Y:S01]  /*1420*/  LDCU.64 UR8, c[0x0][0xb28] ;  /* 0x00016500ff0877ac */ /* 0x000f220008000a00 */
[----:B-1----:R-:W-:Y:S02]  /*1430*/  UISETP.NE.AND UP0, UPT, UR14, 0x1, UPT ;  /* 0x000000010e00788c */ /* 0x002fe4000bf05270 */
[----:B---3--:R-:W-:Y:S02]  /*1440*/  UIMAD.WIDE.U32 UR10, UR5, UR15, URZ ;  /* 0x0000000f050a72a5 */ /* 0x008fe4000f8e00ff */
[----:B--2---:R-:W-:-:S02]  /*1450*/  UIMAD.WIDE.U32 UR18, UR6, UR12, URZ ;  /* 0x0000000c061272a5 */ /* 0x004fc4000f8e00ff */
[----:B----4-:R-:W-:Y:S02]  /*1460*/  UISETP.NE.AND UP1, UPT, UR28, 0x1, UPT ;  /* 0x000000011c00788c */ /* 0x010fe4000bf25270 */
[----:B------:R-:W-:Y:S01]  /*1470*/  UISETP.NE.AND UP2, UPT, UR21, 0x1, UPT ;  /* 0x000000011500788c */ /* 0x000fe2000bf45270 */
[----:B------:R-:W-:Y:S02]  /*1480*/  UMOV UR10, UR11 ;  /* 0x0000000b000a7c82 */ /* 0x000fe40008000000 */
[----:B------:R-:W-:Y:S01]  /*1490*/  UMOV UR18, UR19 ;  /* 0x0000001300127c82 */ /* 0x000fe20008000000 */
[----:B------:R-:W-:Y:S02]  /*14a0*/  @UP0 USHF.R.U32.HI UR5, URZ, UR4, UR10 ;  /* 0x00000004ff050299 */ /* 0x000fe4000801160a */
[----:B------:R-:W-:Y:S02]  /*14b0*/  UIMAD.WIDE.U32 UR22, UR24, UR15, URZ ;  /* 0x0000000f181672a5 */ /* 0x000fe4000f8e00ff */
[----:B------:R-:W-:-:S02]  /*14c0*/  UIMAD.WIDE.U32 UR10, UR5, UR8, URZ ;  /* 0x00000008050a72a5 */ /* 0x000fc4000f8e00ff */
[----:B------:R-:W-:Y:S02]  /*14d0*/  @UP1 USHF.R.U32.HI UR6, URZ, UR13, UR18 ;  /* 0x0000000dff061299 */ /* 0x000fe40008011612 */
[----:B------:R-:W-:Y:S02]  /*14e0*/  UIMAD.WIDE.U32 UR16, UR20, UR12, URZ ;  /* 0x0000000c141072a5 */ /* 0x000fe4000f8e00ff */
[----:B------:R-:W-:Y:S01]  /*14f0*/  UIMAD.WIDE.U32 UR18, UR6, UR8, URZ ;  /* 0x00000008061272a5 */ /* 0x000fe2000f8e00ff */
[----:B------:R-:W-:Y:S01]  /*1500*/  UMOV UR22, UR23 ;  /* 0x0000001700167c82 */ /* 0x000fe20008000000 */
[----:B------:R-:W-:Y:S01]  /*1510*/  UMOV UR10, UR11 ;  /* 0x0000000b000a7c82 */ /* 0x000fe20008000000 */
[----:B------:R-:W-:Y:S02]  /*1520*/  USHF.R.U32.HI UR22, URZ, UR4, UR22 ;  /* 0x00000004ff167299 */ /* 0x000fe40008011616 */
[----:B------:R-:W-:Y:S02]  /*1530*/  @UP2 USHF.R.U32.HI UR5, URZ, UR9, UR10 ;  /* 0x00000009ff052299 */ /* 0x000fe4000801160a */
[----:B------:R-:W-:Y:S01]  /*1540*/  UMOV UR7, UR19 ;  /* 0x0000001300077c82 */ /* 0x000fe20008000000 */
[----:B------:R-:W-:Y:S01]  /*1550*/  UMOV UR16, UR17 ;  /* 0x0000001100107c82 */ /* 0x000fe20008000000 */
[----:B------:R-:W-:-:S02]  /*1560*/  @UP2 USHF.R.U32.HI UR6, URZ, UR9, UR7 ;  /* 0x00000009ff062299 */ /* 0x000fc40008011607 */
[----:B------:R-:W-:Y:S02]  /*1570*/  USHF.R.U32.HI UR13, URZ, UR13, UR16 ;  /* 0x0000000dff0d7299 */ /* 0x000fe40008011610 */
[----:B------:R-:W-:Y:S02]  /*1580*/  USEL UR4, UR24, UR22, !UP0 ;  /* 0x0000001618047287 */ /* 0x000fe4000c000000 */
[----:B------:R-:W-:Y:S02]  /*1590*/  UIMAD UR7, UR5, UR21, URZ ;  /* 0x00000015050772a4 */ /* 0x000fe4000f8e02ff */
[----:B------:R-:W-:Y:S02]  /*15a0*/  USEL UR5, UR20, UR13, !UP1 ;  /* 0x0000000d14057287 */ /* 0x000fe4000c800000 */
[----:B------:R-:W-:Y:S02]  /*15b0*/  UIMAD UR12, UR6, UR21, URZ ;  /* 0x00000015060c72a4 */ /* 0x000fe4000f8e02ff */
[----:B------:R-:W-:-:S02]  /*15c0*/  UISETP.GE.AND UP0, UPT, UR4, UR7, UPT ;  /* 0x000000070400728c */ /* 0x000fc4000bf06270 */
[----:B------:R-:W-:Y:S02]  /*15d0*/  UIMAD.WIDE.U32 UR10, UR4, UR8, URZ ;  /* 0x00000008040a72a5 */ /* 0x000fe4000f8e00ff */
[----:B------:R-:W-:Y:S02]  /*15e0*/  UISETP.GE.OR UP0, UPT, UR5, UR12, UP0 ;  /* 0x0000000c0500728c */ /* 0x000fe40008706670 */
[----:B------:R-:W-:Y:S02]  /*15f0*/  UIMAD.WIDE.U32 UR12, UR5, UR8, URZ ;  /* 0x00000008050c72a5 */ /* 0x000fe4000f8e00ff */
[----:B------:R-:W-:Y:S01]  /*1600*/  UIADD3 UR10, UPT, UPT, -UR4, URZ, URZ ;  /* 0x000000ff040a7290 */ /* 0x000fe2000fffe1ff */
[----:B------:R-:W-:Y:S01]  /*1610*/  UMOV UR8, UR11 ;  /* 0x0000000b00087c82 */ /* 0x000fe20008000000 */
[----:B------:R-:W-:Y:S02]  /*1620*/  UIADD3 UR11, UPT, UPT, -UR5, URZ, URZ ;  /* 0x000000ff050b7290 */ /* 0x000fe4000fffe1ff */
[----:B------:R-:W-:-:S03]  /*1630*/  USHF.R.U32.HI UR8, URZ, UR9, UR8 ;  /* 0x00000009ff087299 */ /* 0x000fc60008011608 */
[----:B------:R-:W-:Y:S01]  /*1640*/  @!UP0 UMOV UR7, UR13 ;  /* 0x0000000d00078c82 */ /* 0x000fe20008000000 */
[----:B------:R-:W-:Y:S02]  /*1650*/  UIMAD UR24, UR14, UR10, UR24 ;  /* 0x0000000a0e1872a4 */ /* 0x000fe4000f8e0218 */
[----:B------:R-:W-:Y:S02]  /*1660*/  USEL UR8, UR4, UR8, !UP2 ;  /* 0x0000000804087287 */ /* 0x000fe4000d000000 */
[----:B------:R-:W-:Y:S02]  /*1670*/  @!UP0 USHF.R.U32.HI UR7, URZ, UR9, UR7 ;  /* 0x00000009ff078299 */ /* 0x000fe40008011607 */
[----:B------:R-:W-:Y:S02]  /*1680*/  UIADD3 UR9, UPT, UPT, -UR8, URZ, URZ ;  /* 0x000000ff08097290 */ /* 0x000fe4000fffe1ff */
[----:B------:R-:W-:Y:S02]  /*1690*/  @!UP0 USEL UR7, UR5, UR7, !UP2 ;  /* 0x0000000705078287 */ /* 0x000fe4000d000000 */
[----:B------:R-:W-:-:S02]  /*16a0*/  UIMAD UR9, UR21, UR9, UR4 ;  /* 0x00000009150972a4 */ /* 0x000fc4000f8e0204 */
[----:B------:R-:W-:Y:S02]  /*16b0*/  @!UP0 UIADD3 UR8, UPT, UPT, UR8, -UR7, URZ ;  /* 0x8000000708088290 */ /* 0x000fe4000fffe0ff */
[----:B------:R-:W-:Y:S02]  /*16c0*/  @!UP0 UIMAD UR6, UR9, UR6, UR7 ;  /* 0x00000006090682a4 */ /* 0x000fe4000f8e0207 */
[----:B------:R-:W-:Y:S02]  /*16d0*/  @!UP0 UIMAD UR4, UR8, UR21, UR5 ;  /* 0x00000015080482a4 */ /* 0x000fe4000f8e0205 */
[----:B------:R-:W-:Y:S02]  /*16e0*/  UIMAD UR20, UR28, UR11, UR20 ;  /* 0x0000000b1c1472a4 */ /* 0x000fe4000f8e0214 */
[----:B------:R-:W-:Y:S01]  /*16f0*/  UIMAD UR24, UR4, UR14, UR24 ;  /* 0x0000000e041872a4 */ /* 0x000fe2000f8e0218 */
[----:B------:R-:W-:Y:S02]  /*1700*/  @!UP0 UMOV UR5, UR6 ;  /* 0x0000000600058c82 */ /* 0x000fe40008000000 */
[----:B------:R-:W-:-:S12]  /*1710*/  UIMAD UR20, UR5, UR28, UR20 ;  /* 0x0000001c051472a4 */ /* 0x000fd8000f8e0214 */
.L_x_19:
[----:B------:R-:W-:Y:S02]  /*1720*/  UISETP.NE.AND UP1, UPT, UR29, 0x1, UPT ;  /* 0x000000011d00788c */ /* 0x000fe4000bf25270 */
[----:B------:R-:W-:Y:S02]  /*1730*/  ULOP3.LUT UR21, UR26, 0xffff, URZ, 0xc0, !UPT ;  /* 0x0000ffff1a157892 */ /* 0x000fe4000f8ec0ff */
[----:B------:R-:W-:Y:S02]  /*1740*/  UISETP.NE.AND UP0, UPT, UR25, 0x2, UPT ;  /* 0x000000021900788c */ /* 0x000fe4000bf05270 */
[----:B------:R-:W-:Y:S02]  /*1750*/  ULOP3.LUT UR22, UR27, 0x800, URZ, 0xc0, !UPT ;  /* 0x000008001b167892 */ /* 0x000fe4000f8ec0ff */
[----:B------:R-:W-:Y:S02]  /*1760*/  ULOP3.LUT UR44, UR44, 0x40, URZ, 0xc0, !UPT ;  /* 0x000000402c2c7892 */ /* 0x000fe4000f8ec0ff */
[----:B------:R-:W-:Y:S01]  /*1770*/  USHF.L.U32 UR21, UR30, UR21, URZ ;  /* 0x000000151e157299 */ /* 0x000fe200080006ff */
[----:B------:R-:W-:Y:S11]  /*1780*/  BRA.U UP1, `(.L_x_20) ;  /* 0x0000000101447547 */ /* 0x000ff6000b800000 */
[----:B------:R-:W1:Y:S01]  /*1790*/  LDCU.128 UR8, c[0x0][0xb10] ;  /* 0x00016200ff0877ac */ /* 0x000e620008000c00 */
[----:B------:R-:W2:Y:S01]  /*17a0*/  LDCU UR12, c[0x0][0xb0c] ;  /* 0x00016180ff0c77ac */ /* 0x000ea20008000800 */
[----:B------:R-:W3:Y:S01]  /*17b0*/  LDCU UR13, c[0x0][0xb20] ;  /* 0x00016400ff0d77ac */ /* 0x000ee20008000800 */
[----:B-1----:R-:W-:Y:S02]  /*17c0*/  UIMAD.WIDE.U32 UR6, UR20, UR8, URZ ;  /* 0x00000008140672a5 */ /* 0x002fe4000f8e00ff */
[----:B------:R-:W-:Y:S02]  /*17d0*/  UIMAD.WIDE.U32 UR4, UR24, UR11, URZ ;  /* 0x0000000b180472a5 */ /* 0x000fe4000f8e00ff */
[----:B--2---:R-:W-:Y:S02]  /*17e0*/  UISETP.NE.AND UP2, UPT, UR12, 0x1, UPT ;  /* 0x000000010c00788c */ /* 0x004fe4000bf45270 */
[----:B------:R-:W-:Y:S01]  /*17f0*/  UISETP.NE.AND UP1, UPT, UR10, 0x1, UPT ;  /* 0x000000010a00788c */ /* 0x000fe2000bf25270 */
[----:B------:R-:W-:-:S02]  /*1800*/  UMOV UR6, UR7 ;  /* 0x0000000700067c82 */ /* 0x000fc40008000000 */
[----:B------:R-:W-:Y:S01]  /*1810*/  UMOV UR4, UR5 ;  /* 0x0000000500047c82 */ /* 0x000fe20008000000 */
[----:B------:R-:W-:Y:S02]  /*1820*/  USHF.R.U32.HI UR6, URZ, UR9, UR6 ;  /* 0x00000009ff067299 */ /* 0x000fe40008011606 */
[----:B---3--:R-:W-:Y:S02]  /*1830*/  USHF.R.U32.HI UR4, URZ, UR13, UR4 ;  /* 0x0000000dff047299 */ /* 0x008fe40008011604 */
[----:B------:R-:W-:Y:S02]  /*1840*/  USEL UR5, UR20, UR6, !UP2 ;  /* 0x0000000614057287 */ /* 0x000fe4000d000000 */
[----:B------:R-:W-:-:S04]  /*1850*/  USEL UR4, UR24, UR4, !UP1 ;  /* 0x0000000418047287 */ /* 0x000fc8000c800000 */
[----:B------:R-:W-:Y:S02]  /*1860*/  UIADD3 UR6, UPT, UPT, UR5, -UR4, URZ ;  /* 0x8000000405067290 */ /* 0x000fe4000fffe0ff */
[----:B------:R-:W-:Y:S02]  /*1870*/  UIADD3 UR4, UPT, UPT, -UR5, UR4, URZ ;  /* 0x0000000405047290 */ /* 0x000fe4000fffe1ff */
[----:B------:R-:W-:Y:S02]  /*1880*/  UIMAD UR24, UR6, UR10, UR24 ;  /* 0x0000000a061872a4 */ /* 0x000fe4000f8e0218 */
[----:B------:R-:W-:-:S12]  /*1890*/  UIMAD UR20, UR4, UR12, UR20 ;  /* 0x0000000c041472a4 */ /* 0x000fd8000f8e0214 */
.L_x_20:
[----:B------:R-:W-:Y:S05]  /*18a0*/  BRA.U !UP5, `(.L_x_21) ;  /* 0x000000010d0c7547 */ /* 0x000fea000b800000 */
[----:B------:R-:W-:Y:S01]  /*18b0*/  UCGABAR_WAIT ;  /* 0x0000000000007dc7 */ /* 0x000fe20008000000 */
[----:B------:R-:W-:Y:S01]  /*18c0*/  CCTL.IVALL ;  /* 0x00000000ff00798f */ /* 0x000fe20002000000 */
[----:B------:R-:W-:Y:S05]  /*18d0*/  BRA `(.L_x_22) ;  /* 0x0000000000047947 */ /* 0x000fea0003800000 */
.L_x_21:
[----:B------:R-:W-:Y:S06]  /*18e0*/  BAR.SYNC.DEFER_BLOCKING 0x0 ;  /* 0x0000000000007b1d */ /* 0x000fec0000010000 */
.L_x_22:
[----:B------:R-:W-:Y:S05]  /*18f0*/  BRA.U UP0, `(.L_x_23) ;  /* 0x0000001900207547 */ /* 0x000fea000b800000 */
[----:B------:R-:W1:Y:S01]  /*1900*/  LDCU UR6, c[0x0][0x38c] ;  /* 0x00007180ff0677ac */ /* 0x000e620008000800 */
[----:B------:R-:W-:Y:S01]  /*1910*/  PLOP3.LUT P1, PT, PT, PT, UP3, 0x80, 0x8 ;  /* 0x000000000008781c */ /* 0x000fe20003f2f038 */
[----:B------:R-:W-:Y:S01]  /*1920*/  IMAD.MOV.U32 R12, RZ, RZ, 0x1 ;  /* 0x00000001ff0c7424 */ /* 0x000fe200078e00ff */
[----:B------:R-:W-:Y:S02]  /*1930*/  ISETP.NE.AND P2, PT, R0, RZ, P3 ;  /* 0x000000ff0000720c */ /* 0x000fe40001f45270 */
[----:B------:R-:W-:Y:S02]  /*1940*/  CS2R R10, SRZ ;  /* 0x00000000000a7805 */ /* 0x000fe4000001ff00 */
[----:B------:R-:W-:Y:S01]  /*1950*/  PLOP3.LUT P1, PT, P1, PT, PT, 0x8, 0x80 ;  /* 0x000000000080781c */ /* 0x000fe20000f2e170 */
[----:B------:R-:W-:Y:S01]  /*1960*/  IMAD.MOV.U32 R9, RZ, RZ, RZ ;  /* 0x000000ffff097224 */ /* 0x000fe200078e00ff */
[----:B------:R-:W2:Y:S01]  /*1970*/  LDCU UR38, c[0x0][0x370] ;  /* 0x00006e00ff2677ac */ /* 0x000ea20008000800 */
[----:B------:R-:W-:Y:S01]  /*1980*/  IMAD.MOV.U32 R8, RZ, RZ, 0x1 ;  /* 0x00000001ff087424 */ /* 0x000fe200078e00ff */
[----:B------:R-:W3:Y:S01]  /*1990*/  LDCU.64 UR26, c[0x0][0x348] ;  /* 0x00006900ff1a77ac */ /* 0x000ee20008000a00 */
[----:B------:R-:W-:Y:S01]  /*19a0*/  ULEA.HI UR42, UR22, UR44, URZ, 0x1a ;  /* 0x0000002c162a7291 */ /* 0x000fe2000f8fd0ff */
[----:B------:R-:W4:Y:S01]  /*19b0*/  LDCU UR37, c[0x0][0x374] ;  /* 0x00006e80ff2577ac */ /* 0x000f220008000800 */
[----:B-1----:R-:W-:-:S02]  /*19c0*/  UIADD3 UR5, UPT, UPT, UR6, 0x3f, URZ ;  /* 0x0000003f06057890 */ /* 0x002fc4000fffe0ff */
[----:B------:R-:W-:Y:S02]  /*19d0*/  UIADD3 UR48, UPT, UPT, UR6, 0x7e, URZ ;  /* 0x0000007e06307890 */ /* 0x000fe4000fffe0ff */
[----:B------:R-:W-:Y:S01]  /*19e0*/  USHF.R.S32.HI UR4, URZ, 0x1f, UR5 ;  /* 0x0000001fff047899 */ /* 0x000fe20008011405 */
[----:B------:R-:W-:-:S03]  /*19f0*/  UMOV UR7, URZ ;  /* 0x000000ff00077c82 */ /* 0x000fc60008000000 */
[----:B------:R-:W-:Y:S02]  /*1a00*/  ULEA.HI UR4, UR4, UR5, URZ, 0x6 ;  /* 0x0000000504047291 */ /* 0x000fe4000f8f30ff */
[----:B------:R-:W-:Y:S02]  /*1a10*/  UIADD3 UR5, UPT, UPT, UR6, -0x1, URZ ;  /* 0xffffffff06057890 */ /* 0x000fe4000fffe0ff */
[----:B------:R-:W-:Y:S02]  /*1a20*/  USHF.R.S32.HI UR40, URZ, 0x6, UR4 ;  /* 0x00000006ff287899 */ /* 0x000fe40008011404 */
[----:B------:R-:W-:Y:S02]  /*1a30*/  UISETP.GE.U32.AND UP1, UPT, UR5, -0x7f, UPT ;  /* 0xffffff810500788c */ /* 0x000fe4000bf26070 */
[----:B------:R-:W-:-:S04]  /*1a40*/  UISETP.LT.U32.AND UP0, UPT, UR40, 0xd, UPT ;  /* 0x0000000d2800788c */ /* 0x000fc8000bf01070 */
[----:B------:R-:W-:Y:S02]  /*1a50*/  USEL UR39, UR40, 0xd, UP0 ;  /* 0x0000000d28277887 */ /* 0x000fe40008000000 */
[----:B------:R-:W-:Y:S02]  /*1a60*/  UISETP.NE.AND UP0, UPT, UR25, URZ, UPT ;  /* 0x000000ff1900728c */ /* 0x000fe4000bf05270 */
[----:B------:R-:W-:Y:S02]  /*1a70*/  UIADD3 UR4, UPT, UPT, UR39, -0x1, URZ ;  /* 0xffffffff27047890 */ /* 0x000fe4000fffe0ff */
[----:B------:R-:W-:Y:S02]  /*1a80*/  @UP1 UIADD3 UR4, UPT, UPT, UR39, URZ, URZ ;  /* 0x000000ff27041290 */ /* 0x000fe4000fffe0ff */
[----:B------:R-:W-:Y:S02]  /*1a90*/  USEL UR23, UR46, 0x2, UP0 ;  /* 0x000000022e177887 */ /* 0x000fe40008000000 */
[----:B------:R-:W-:-:S02]  /*1aa0*/  UIADD3 UR43, UPT, UPT, UR40, -UR39, URZ ;  /* 0x80000027282b7290 */ /* 0x000fc4000fffe0ff */
[----:B------:R-:W-:Y:S02]  /*1ab0*/  UIADD3 UR25, UPT, UPT, UR4, 0x1, URZ ;  /* 0x0000000104197890 */ /* 0x000fe4000fffe0ff */
[----:B--234-:R-:W-:-:S12]  /*1ac0*/  UIADD3 UR41, UPT, UPT, -UR4, URZ, URZ ;  /* 0x000000ff04297290 */ /* 0x01cfd8000fffe1ff */
.L_x_43:
[----:B------:R-:W-:Y:S01]  /*1ad0*/  UISETP.NE.AND UP0, UPT, UR47, URZ, UPT ;  /* 0x000000ff2f00728c */ /* 0x000fe2000bf05270 */
[----:B------:R-:W1:Y:S08]  /*1ae0*/  S2UR UR47, SR_CgaCtaId ;  /* 0x00000000002f79c3 */ /* 0x000e700000008800 */
[----:B------:R-:W-:Y:S05]  /*1af0*/  BRA.U UP0, `(.L_x_24) ;  /* 0x0000000100347547 */ /* 0x000fea000b800000 */
[----:B------:R-:W2:Y:S01]  /*1b00*/  S2R R0, SR_CgaCtaId ;  /* 0x0000000000007919 */ /* 0x000ea20000008800 */
[----:B------:R-:W-:-:S04]  /*1b10*/  MOV R2, 0x400 ;  /* 0x0000040000027802 */ /* 0x000fc80000000f00 */
[----:B--2---:R-:W-:Y:S02]  /*1b20*/  LEA R0, R0, R2, 0x18 ;  /* 0x0000000200007211 */ /* 0x004fe400078ec0ff */
[----:B------:R-:W-:-:S03]  /*1b30*/  SHF.L.U32 R2, R8, 0x1f, RZ ;  /* 0x0000001f08027819 */ /* 0x000fc600000006ff */
[----:B------:R-:W-:-:S04]  /*1b40*/  IMAD R0, R9, 0x8, R0 ;  /* 0x0000000809007824 */ /* 0x000fc800078e0200 */
[----:B------:R-:W2:Y:S02]  /*1b50*/  SYNCS.PHASECHK.TRANS64.TRYWAIT P0, [R0+URZ+0x190], R2 ;  /* 0x00019002000075a7 */ /* 0x000ea400080011ff */
[----:B--2---:R-:W-:Y:S05]  /*1b60*/  @!P0 BRA `(.L_x_25) ;  /* 0x0000007800348947 */ /* 0x004fea0003800000 */
.L_x_159:
[----:B------:R-:W-:Y:S01]  /*1b70*/  VIADD R9, R9, 0x1 ;  /* 0x0000000109097836 */ /* 0x000fe20000000000 */
[----:B------:R2:W-:Y:S04]  /*1b80*/  SYNCS.ARRIVE.TRANS64.A1T0 RZ, [R0+URZ+0x180], RZ ;  /* 0x000180ff00ff79a7 */ /* 0x0005e800081000ff */
[----:B------:R-:W-:-:S04]  /*1b90*/  ISETP.NE.AND P0, PT, R9, 0x2, PT ;  /* 0x000000020900780c */ /* 0x000fc80003f05270 */
[----:B------:R-:W-:Y:S02]  /*1ba0*/  SEL R9, R9, RZ, P0 ;  /* 0x000000ff09097207 */ /* 0x000fe40000000000 */
[----:B--2---:R-:W-:-:S04]  /*1bb0*/  SEL R0, RZ, 0x1, P0 ;  /* 0x00000001ff007807 */ /* 0x004fc80000000000 */
[----:B------:R-:W-:-:S07]  /*1bc0*/  LOP3.LUT R8, R8, R0, RZ, 0x3c, !PT ;  /* 0x0000000008087212 */ /* 0x000fce00078e3cff */
.L_x_24:
[----:B------:R-:W-:Y:S01]  /*1bd0*/  UMOV UR6, 0x400 ;  /* 0x0000040000067882 */ /* 0x000fe20000000000 */
[----:B------:R-:W-:Y:S01]  /*1be0*/  SHF.L.U32 R0, R12, 0x1f, RZ ;  /* 0x0000001f0c007819 */ /* 0x000fe200000006ff */
[----:B-1----:R-:W-:Y:S02]  /*1bf0*/  ULEA UR6, UR47, UR6, 0x18 ;  /* 0x000000062f067291 */ /* 0x002fe4000f8ec0ff */
[----:B------:R-:W-:Y:S02]  /*1c00*/  UISETP.GE.U32.AND UP0, UPT, UR48, 0x7f, UPT ;  /* 0x0000007f3000788c */ /* 0x000fe4000bf06070 */
[----:B------:R-:W-:Y:S02]  /*1c10*/  ULEA UR4, UR7, UR6, 0x3 ;  /* 0x0000000607047291 */ /* 0x000fe4000f8e18ff */
[----:B------:R-:W-:Y:S01]  /*1c20*/  ULEA UR11, UR24, UR44, 0x7 ;  /* 0x0000002c180b7291 */ /* 0x000fe2000f8e38ff */
[----:B------:R-:W-:-:S06]  /*1c30*/  UMOV UR13, URZ ;  /* 0x000000ff000d7c82 */ /* 0x000fcc0008000000 */
[----:B------:R1:W2:Y:S01]  /*1c40*/  SYNCS.PHASECHK.TRANS64.TRYWAIT P0, [UR4+0x68], R0 ;  /* 0x00006800ff0075a7 */ /* 0x0002a20008001104 */
[----:B------:R-:W-:-:S04]  /*1c50*/  ULEA.HI UR4, UR20, UR20, URZ, 0x1 ;  /* 0x0000001414047291 */ /* 0x000fc8000f8f08ff */
[----:B------:R-:W-:-:S04]  /*1c60*/  USHF.L.U32 UR4, UR4, 0x6, URZ ;  /* 0x0000000604047899 */ /* 0x000fc800080006ff */
[----:B------:R-:W-:-:S04]  /*1c70*/  ULOP3.LUT UR35, UR4, 0xffffff80, URZ, 0xc0, !UPT ;  /* 0xffffff8004237892 */ /* 0x000fc8000f8ec0ff */
[----:B------:R-:W-:Y:S01]  /*1c80*/  UIADD3 UR35, UPT, UPT, UR42, UR35, URZ ;  /* 0x000000232a237290 */ /* 0x000fe2000fffe0ff */
[----:B------:R-:W-:Y:S11]  /*1c90*/  BRA.U !UP0, `(.L_x_26) ;  /* 0x0000000108c47547 */ /* 0x000ff6000b800000 */
[----:B------:R-:W-:Y:S01]  /*1ca0*/  UMOV UR16, UR41 ;  /* 0x0000002900107c82 */ /* 0x000fe20008000000 */
[----:B------:R-:W-:Y:S01]  /*1cb0*/  UMOV UR4, UR7 ;  /* 0x0000000700047c82 */ /* 0x000fe20008000000 */
[----:B------:R-:W-:-:S05]  /*1cc0*/  UMOV UR34, URZ ;  /* 0x000000ff00227c82 */ /* 0x000fca0008000000 */
.L_x_32:
[----:B------:R-:W-:Y:S01]  /*1cd0*/  ULEA UR33, UR4, UR6, 0x3 ;  /* 0x0000000604217291 */ /* 0x000fe2000f8e18ff */
[----:B------:R-:W-:Y:S01]  /*1ce0*/  @P3 MOV R2, 0x8000 ;  /* 0x0000800000023802 */ /* 0x000fe20000000f00 */
[----:B--234-:R-:W-:Y:S10]  /*1cf0*/  @P0 BRA `(.L_x_27) ;  /* 0x00000000000c0947 */ /* 0x01cff40003800000 */
[----:B------:R-:W-:-:S04]  /*1d00*/  SHF.L.U32 R3, R12, 0x1f, RZ ;  /* 0x0000001f0c037819 */ /* 0x000fc800000006ff */
[----:B------:R-:W2:Y:S02]  /*1d10*/  SYNCS.PHASECHK.TRANS64.TRYWAIT P0, [UR33+0x68], R3 ;  /* 0x00006803ff0075a7 */ /* 0x000ea40008001121 */
[----:B--2---:R-:W-:Y:S05]  /*1d20*/  @!P0 BRA `(.L_x_28) ;  /* 0x0000007400d88947 */ /* 0x004fea0003800000 */
.L_x_27:
[----:B------:R2:W-:Y:S01]  /*1d30*/  @P3 SYNCS.ARRIVE.TRANS64 RZ, [UR33], R2 ;  /* 0x00000002ffff39a7 */ /* 0x0005e20008000021 */
[----:B------:R-:W-:Y:S02]  /*1d40*/  ULOP3.LUT UR5, UR23, 0x2, URZ, 0xfc, !UPT ;  /* 0x0000000217057892 */ /* 0x000fe4000f8efcff */
[----:B------:R-:W-:Y:S02]  /*1d50*/  UIADD3 UR16, UPT, UPT, UR16, 0x1, URZ ;  /* 0x0000000110107890 */ /* 0x000fe4000fffe0ff */
[----:B------:R-:W-:Y:S02]  /*1d60*/  UISETP.NE.AND UP0, UPT, UR5, 0x2, UPT ;  /* 0x000000020500788c */ /* 0x000fe4000bf05270 */
[----:B------:R-:W-:-:S07]  /*1d70*/  UISETP.NE.AND UP2, UPT, UR16, 0x1, UPT ;  /* 0x000000011000788c */ /* 0x000fce000bf45270 */
[----:B------:R-:W-:Y:S05]  /*1d80*/  BRA.U UP0, `(.L_x_29) ;  /* 0x0000000100047547 */ /* 0x000fea000b800000 */
[----:B------:R-:W-:Y:S05]  /*1d90*/  BPT.TRAP 0x1 ;  /* 0x000000040000795c */ /* 0x000fea0000300000 */
.L_x_29:
[----:B------:R-:W-:Y:S04]  /*1da0*/  BSSY.RECONVERGENT B0, `(.L_x_30) ;  /* 0x0000003000007945 */ /* 0x000fe80003800200 */
[----:B------:R-:W-:Y:S05]  /*1db0*/  @!P2 BRA `(.L_x_31) ;  /* 0x000000000004a947 */ /* 0x000fea0003800000 */
[----:B------:R-:W-:Y:S05]  /*1dc0*/  BPT.TRAP 0x1 ;  /* 0x000000040000795c */ /* 0x000fea0000300000 */
.L_x_31:
[----:B------:R-:W-:Y:S05]  /*1dd0*/  BSYNC.RECONVERGENT B0 ;  /* 0x0000000000007941 */ /* 0x000fea0003800200 */
.L_x_30:
[----:B------:R-:W-:Y:S02]  /*1de0*/  UIADD3 UR5, UPT, UPT, UR4, 0x1, URZ ;  /* 0x0000000104057890 */ /* 0x000fe4000fffe0ff */
[----:B------:R-:W-:Y:S02]  /*1df0*/  UIADD3 UR14, UP1, UPT, UR26, 0x80, URZ ;  /* 0x000000801a0e7890 */ /* 0x000fe4000ff3e0ff */
[----:B------:R-:W-:Y:S02]  /*1e00*/  UISETP.NE.AND UP0, UPT, UR5, 0xd, UPT ;  /* 0x0000000d0500788c */ /* 0x000fe4000bf05270 */
[----:B------:R-:W-:Y:S02]  /*1e10*/  ULOP3.LUT UR33, UR33, 0xfefffff8, URZ, 0xc0, !UPT ;  /* 0xfefffff821217892 */ /* 0x000fe4000f8ec0ff */
[----:B------:R-:W-:Y:S02]  /*1e20*/  USEL UR8, URZ, 0x1, UP0 ;  /* 0x00000001ff087887 */ /* 0x000fe40008000000 */
[----:B------:R-:W-:-:S02]  /*1e30*/  USEL UR7, UR5, URZ, UP0 ;  /* 0x000000ff05077287 */ /* 0x000fc40008000000 */
[----:B------:R-:W-:Y:S02]  /*1e40*/  UIADD3.X UR15, UPT, UPT, URZ, UR27, URZ, UP1, !UPT ;  /* 0x0000001bff0f7290 */ /* 0x000fe40008ffe4ff */
[----:B------:R-:W-:Y:S01]  /*1e50*/  ULEA UR5, UR7, UR6, 0x3 ;  /* 0x0000000607057291 */ /* 0x000fe2000f8e18ff */
[----:B------:R-:W-:Y:S01]  /*1e60*/  LOP3.LUT R12, R12, UR8, RZ, 0x3c, !PT ;  /* 0x000000080c0c7c12 */ /* 0x000fe2000f8e3cff */
[----:B------:R-:W-:Y:S02]  /*1e70*/  USHF.L.U32 UR8, UR4, 0xd, URZ ;  /* 0x0000000d04087899 */ /* 0x000fe400080006ff */
[----:B------:R-:W-:Y:S01]  /*1e80*/  UIADD3 UR4, UP0, UPT, UR26, 0x180, URZ ;  /* 0x000001801a047890 */ /* 0x000fe2000ff1e0ff */
[----:B-1----:R-:W-:Y:S01]  /*1e90*/  SHF.L.U32 R0, R12, 0x1f, RZ ;  /* 0x0000001f0c007819 */ /* 0x002fe200000006ff */
[----:B------:R-:W-:Y:S02]  /*1ea0*/  ULEA UR32, UR22, UR8, 0x1 ;  /* 0x0000000816207291 */ /* 0x000fe4000f8e08ff */
[----:B------:R-:W-:Y:S01]  /*1eb0*/  UPRMT UR13, URZ, 0x5410, UR21 ;  /* 0x00005410ff0d7896 */ /* 0x000fe20008000015 */
[----:B------:R3:W4:Y:S01]  /*1ec0*/  SYNCS.PHASECHK.TRANS64.TRYWAIT P0, [UR5+0x68], R0 ;  /* 0x00006800ff0075a7 */ /* 0x0007220008001105 */
[----:B------:R-:W-:-:S02]  /*1ed0*/  UIADD3 UR32, UPT, UPT, UR6, 0x4300, UR32 ;  /* 0x0000430006207890 */ /* 0x000fc4000fffe020 */
[----:B------:R-:W-:Y:S02]  /*1ee0*/  UIADD3 UR8, UPT, UPT, UR6, 0x1e300, UR8 ;  /* 0x0001e30006087890 */ /* 0x000fe4000fffe008 */
[----:B------:R-:W-:Y:S01]  /*1ef0*/  UIADD3.X UR5, UPT, UPT, URZ, UR27, URZ, UP0, !UPT ;  /* 0x0000001bff057290 */ /* 0x000fe200087fe4ff */
[----:B------:R-:W-:Y:S01]  /*1f00*/  UMOV UR18, 0x0 ;  /* 0x0000000000127882 */ /* 0x000fe20000000000 */
[----:B------:R-:W-:Y:S01]  /*1f10*/  UMOV UR19, 0x10000000 ;  /* 0x1000000000137882 */ /* 0x000fe20000000000 */
[----:B------:R-:W-:Y:S01]  /*1f20*/  UMOV UR10, UR34 ;  /* 0x00000022000a7c82 */ /* 0x000fe20008000000 */
[----:B------:R-:W-:Y:S01]  /*1f30*/  UMOV UR12, UR36 ;  /* 0x00000024000c7c82 */ /* 0x000fe20008000000 */
[----:B------:R-:W-:Y:S01]  /*1f40*/  UMOV UR9, UR33 ;  /* 0x0000002100097c82 */ /* 0x000fe20008000000 */
[----:B------:R1:W-:Y:S03]  /*1f50*/  UTMALDG.3D.MULTICAST.2CTA [UR32], [UR14], UR13, desc[UR18] ;  /* 0x000012200e0073b4 */ /* 0x0003e6000821180d */
[----:B------:R2:W-:Y:S01]  /*1f60*/  UTMALDG.3D.2CTA [UR8], [UR4], desc[UR18] ;  /* 0x00001208040075b4 */ /* 0x0005e20008211000 */
[----:B-1----:R-:W-:Y:S01]  /*1f70*/  UIADD3 UR34, UPT, UPT, UR34, 0x40, URZ ;  /* 0x0000004022227890 */ /* 0x002fe2000fffe0ff */
[----:B------:R-:W-:Y:S01]  /*1f80*/  UMOV UR13, UR25 ;  /* 0x00000019000d7c82 */ /* 0x000fe20008000000 */
[----:B--2---:R-:W-:Y:S01]  /*1f90*/  UMOV UR4, UR7 ;  /* 0x0000000700047c82 */ /* 0x004fe20008000000 */
[----:B------:R-:W-:Y:S09]  /*1fa0*/  BRA.U UP2, `(.L_x_32) ;  /* 0xfffffffd02487547 */ /* 0x000ff2000b83ffff */
.L_x_26:
[----:B------:R-:W-:Y:S01]  /*1fb0*/  ULEA UR4, UR7, UR6, 0x3 ;  /* 0x0000000607047291 */ /* 0x000fe2000f8e18ff */
[----:B-1-3--:R-:W-:Y:S01]  /*1fc0*/  SHF.L.U32 R0, R12, 0x1f, RZ ;  /* 0x0000001f0c007819 */ /* 0x00afe200000006ff */
[----:B------:R-:W-:Y:S01]  /*1fd0*/  @!P1 SYNCS.ARRIVE.TRANS64.A1T0 RZ, [UR6+0x118], RZ ;  /* 0x000118ffffff99a7 */ /* 0x000fe20008100006 */
[----:B------:R-:W-:-:S06]  /*1fe0*/  UISETP.GT.AND UP0, UPT, UR40, UR39, UPT ;  /* 0x000000272800728c */ /* 0x000fcc000bf04270 */
[----:B--2-4-:R1:W2:Y:S03]  /*1ff0*/  SYNCS.PHASECHK.TRANS64.TRYWAIT P0, [UR4+0x68], R0 ;  /* 0x00006800ff0075a7 */ /* 0x0142a60008001104 */
[----:B------:R-:W-:Y:S05]  /*2000*/  BRA.U !UP0, `(.L_x_33) ;  /* 0x0000000108c47547 */ /* 0x000fea000b800000 */
[----:B------:R-:W-:Y:S01]  /*2010*/  UIADD3 UR24, UPT, UPT, UR43, UR13, URZ ;  /* 0x0000000d2b187290 */ /* 0x000fe2000fffe0ff */
[----:B------:R-:W-:-:S11]  /*2020*/  UMOV UR4, UR7 ;  /* 0x0000000700047c82 */ /* 0x000fd60008000000 */
.L_x_39:
[----:B------:R-:W-:Y:S01]  /*2030*/  ULEA UR17, UR4, UR6, 0x3 ;  /* 0x0000000604117291 */ /* 0x000fe2000f8e18ff */
[----:B--2---:R-:W-:Y:S01]  /*2040*/  @P3 MOV R2, 0x8000 ;  /* 0x0000800000023802 */ /* 0x004fe20000000f00 */
[----:B--2-4-:R-:W-:Y:S10]  /*2050*/  @P0 BRA `(.L_x_34) ;  /* 0x00000000000c0947 */ /* 0x014ff40003800000 */
[----:B------:R-:W-:-:S04]  /*2060*/  SHF.L.U32 R3, R12, 0x1f, RZ ;  /* 0x0000001f0c037819 */ /* 0x000fc800000006ff */
[----:B------:R-:W2:Y:S02]  /*2070*/  SYNCS.PHASECHK.TRANS64.TRYWAIT P0, [UR17+0x68], R3 ;  /* 0x00006803ff0075a7 */ /* 0x000ea40008001111 */
[----:B--2---:R-:W-:Y:S05]  /*2080*/  @!P0 BRA `(.L_x_35) ;  /* 0x0000007400188947 */ /* 0x004fea0003800000 */
.L_x_34:
[----:B------:R2:W-:Y:S01]  /*2090*/  @P3 SYNCS.ARRIVE.TRANS64 RZ, [UR17], R2 ;  /* 0x00000002ffff39a7 */ /* 0x0005e20008000011 */
[----:B------:R-:W-:-:S04]  /*20a0*/  ULOP3.LUT UR5, UR23, 0x2, URZ, 0xfc, !UPT ;  /* 0x0000000217057892 */ /* 0x000fc8000f8efcff */
[----:B------:R-:W-:-:S09]  /*20b0*/  UISETP.NE.AND UP0, UPT, UR5, 0x2, UPT ;  /* 0x000000020500788c */ /* 0x000fd2000bf05270 */
[----:B------:R-:W-:Y:S05]  /*20c0*/  BRA.U UP0, `(.L_x_36) ;  /* 0x0000000100047547 */ /* 0x000fea000b800000 */
[----:B------:R-:W-:Y:S05]  /*20d0*/  BPT.TRAP 0x1 ;  /* 0x000000040000795c */ /* 0x000fea0000300000 */
.L_x_36:
[----:B------:R-:W-:Y:S04]  /*20e0*/  BSSY.RECONVERGENT B0, `(.L_x_37) ;  /* 0x0000003000007945 */ /* 0x000fe80003800200 */
[----:B------:R-:W-:Y:S05]  /*20f0*/  @!P2 BRA `(.L_x_38) ;  /* 0x000000000004a947 */ /* 0x000fea0003800000 */
[----:B------:R-:W-:Y:S05]  /*2100*/  BPT.TRAP 0x1 ;  /* 0x000000040000795c */ /* 0x000fea0000300000 */
.L_x_38:
[----:B------:R-:W-:Y:S05]  /*2110*/  BSYNC.RECONVERGENT B0 ;  /* 0x0000000000007941 */ /* 0x000fea0003800200 */
.L_x_37:
[----:B------:R-:W-:Y:S02]  /*2120*/  UIADD3 UR5, UPT, UPT, UR4, 0x1, URZ ;  /* 0x0000000104057890 */ /* 0x000fe4000fffe0ff */
[----:B------:R-:W-:Y:S02]  /*2130*/  USHF.L.U32 UR18, UR13, 0x6, URZ ;  /* 0x000000060d127899 */ /* 0x000fe400080006ff */
[----:B------:R-:W-:Y:S02]  /*2140*/  UISETP.NE.AND UP0, UPT, UR5, 0xd, UPT ;  /* 0x0000000d0500788c */ /* 0x000fe4000bf05270 */
[----:B------:R-:W-:Y:S02]  /*2150*/  ULOP3.LUT UR17, UR17, 0xfefffff8, URZ, 0xc0, !UPT ;  /* 0xfefffff811117892 */ /* 0x000fe4000f8ec0ff */
[----:B------:R-:W-:Y:S02]  /*2160*/  USEL UR8, URZ, 0x1, UP0 ;  /* 0x00000001ff087887 */ /* 0x000fe40008000000 */
[----:B------:R-:W-:-:S02]  /*2170*/  USEL UR7, UR5, URZ, UP0 ;  /* 0x000000ff05077287 */ /* 0x000fc40008000000 */
[----:B------:R-:W-:Y:S02]  /*2180*/  UIADD3 UR14, UP0, UPT, UR26, 0x180, URZ ;  /* 0x000001801a0e7890 */ /* 0x000fe4000ff1e0ff */
        /* <DEDUP_REMOVED lines=9> */
[----:B------:R-:W-:Y:S02]  /*2220*/  UIADD3.X UR5, UPT, UPT, URZ, UR27, URZ, UP1, !UPT ;  /* 0x0000001bff057290 */ /* 0x000fe40008ffe4ff */
[----:B------:R-:W-:Y:S02]  /*2230*/  UIADD3 UR8, UPT, UPT, UR6, 0x1e300, UR8 ;  /* 0x0001e30006087890 */ /* 0x000fe4000fffe008 */
[----:B------:R-:W-:Y:S01]  /*2240*/  UIADD3.X UR15, UPT, UPT, URZ, UR27, URZ, UP0, !UPT ;  /* 0x0000001bff0f7290 */ /* 0x000fe200087fe4ff */
[----:B------:R-:W-:Y:S01]  /*2250*/  UMOV UR28, 0x0 ;  /* 0x00000000001c7882 */ /* 0x000fe20000000000 */
[----:B------:R-:W-:Y:S01]  /*2260*/  UMOV UR29, 0x10000000 ;  /* 0x10000000001d7882 */ /* 0x000fe20000000000 */
[----:B------:R-:W-:Y:S01]  /*2270*/  UMOV UR19, UR35 ;  /* 0x0000002300137c82 */ /* 0x000fe20008000000 */
[----:B------:R-:W-:Y:S01]  /*2280*/  UMOV UR20, UR36 ;  /* 0x0000002400147c82 */ /* 0x000fe20008000000 */
[----:B------:R-:W-:Y:S01]  /*2290*/  UMOV UR12, UR36 ;  /* 0x00000024000c7c82 */ /* 0x000fe20008000000 */
[----:B------:R1:W-:Y:S01]  /*22a0*/  UTMALDG.3D.MULTICAST.2CTA [UR16], [UR4], UR10, desc[UR28] ;  /* 0x00001c10040073b4 */ /* 0x0003e2000821180a */
[----:B------:R-:W-:Y:S01]  /*22b0*/  UMOV UR9, UR17 ;  /* 0x0000001100097c82 */ /* 0x000fe20008000000 */
[----:B------:R-:W-:-:S04]  /*22c0*/  UIADD3 UR13, UPT, UPT, UR13, 0x1, URZ ;  /* 0x000000010d0d7890 */ /* 0x000fc8000fffe0ff */
[----:B------:R-:W-:Y:S01]  /*22d0*/  UISETP.NE.AND UP0, UPT, UR13, UR24, UPT ;  /* 0x000000180d00728c */ /* 0x000fe2000bf05270 */
[----:B-1----:R-:W-:Y:S01]  /*22e0*/  UMOV UR10, UR18 ;  /* 0x00000012000a7c82 */ /* 0x002fe20008000000 */
[----:B------:R-:W-:Y:S01]  /*22f0*/  UMOV UR4, UR7 ;  /* 0x0000000700047c82 */ /* 0x000fe20008000000 */
[----:B------:R3:W-:Y:S06]  /*2300*/  UTMALDG.3D.2CTA [UR8], [UR14], desc[UR28] ;  /* 0x00001c080e0075b4 */ /* 0x0007ec0008211000 */
[----:B---3--:R-:W-:Y:S05]  /*2310*/  BRA.U UP0, `(.L_x_39) ;  /* 0xfffffffd00447547 */ /* 0x008fea000b83ffff */
.L_x_33:
[C---:B------:R-:W-:Y:S01]  /*2320*/  LEA R3, R11.reuse, UR6, 0x3 ;  /* 0x000000060b037c11 */ /* 0x040fe2000f8e18ff */
[----:B------:R-:W-:Y:S01]  /*2330*/  NOP ;  /* 0x0000000000007918 */ /* 0x000fe20000000000 */
[----:B-1----:R-:W-:Y:S02]  /*2340*/  SHF.L.U32 R0, R10, 0x1f, RZ ;  /* 0x0000001f0a007819 */ /* 0x002fe400000006ff */
[----:B------:R-:W-:Y:S02]  /*2350*/  LEA R4, R11, UR6, 0x4 ;  /* 0x000000060b047c11 */ /* 0x000fe4000f8e20ff */
[----:B--2-4-:R-:W1:Y:S02]  /*2360*/  SYNCS.PHASECHK.TRANS64.TRYWAIT P0, [R3+URZ+0x120], R0 ;  /* 0x00012000030075a7 */ /* 0x014e6400080011ff */
[----:B-1----:R-:W-:Y:S05]  /*2370*/  @!P0 BRA `(.L_x_40) ;  /* 0x0000007000748947 */ /* 0x002fea0003800000 */
.L_x_162:
[----:B------:R-:W2:Y:S01]  /*2380*/  LDS.128 R4, [R4+0x1b0] ;  /* 0x0001b00004047984 */ /* 0x000ea20000000c00 */
[----:B------:R-:W-:Y:S01]  /*2390*/  UISETP.GE.AND UP0, UPT, UR45, 0x1, UPT ;  /* 0x000000012d00788c */ /* 0x000fe2000bf06270 */
[----:B------:R-:W-:Y:S01]  /*23a0*/  @!PT LDS RZ, [RZ] ;  /* 0x00000000fffff984 */ /* 0x000fe20000000800 */
[----:B------:R-:W-:Y:S01]  /*23b0*/  @!PT LDS RZ, [RZ] ;  /* 0x00000000fffff984 */ /* 0x000fe20000000800 */
[----:B------:R-:W-:Y:S01]  /*23c0*/  @!PT LDS RZ, [RZ] ;  /* 0x00000000fffff984 */ /* 0x000fe20000000800 */
[----:B------:R-:W-:Y:S01]  /*23d0*/  @!PT LDS RZ, [RZ] ;  /* 0x00000000fffff984 */ /* 0x000fe20000000800 */
[----:B------:R3:W-:Y:S06]  /*23e0*/  MEMBAR.ALL.CTA ;  /* 0x0000000000007992 */ /* 0x0007ec0000008000 */
[----:B---3--:R-:W3:Y:S01]  /*23f0*/  FENCE.VIEW.ASYNC.S ;  /* 0x00000000000073c6 */ /* 0x008ee20000000000 */
[----:B--2---:R-:W-:-:S13]  /*2400*/  LOP3.LUT P0, RZ, R6, 0x1, RZ, 0xc0, !PT ;  /* 0x0000000106ff7812 */ /* 0x004fda000780c0ff */
[----:B---3--:R-:W-:Y:S01]  /*2410*/  VOTEU.ANY UP1, P0 ;  /* 0x0000000000ff7886 */ /* 0x008fe20000020100 */
[----:B------:R-:W-:-:S13]  /*2420*/  PLOP3.LUT P0, PT, PT, PT, UP1, 0x80, 0x8 ;  /* 0x000000000008781c */ /* 0x000fda0003f0f018 */
[----:B-1----:R-:W-:Y:S02]  /*2430*/  @P0 LOP3.LUT R0, R5, 0xffff, RZ, 0xc0, !PT ;  /* 0x0000ffff05000812 */ /* 0x002fe400078ec0ff */
[----:B------:R-:W-:Y:S02]  /*2440*/  @P0 MOV R2, R4 ;  /* 0x0000000400020202 */ /* 0x000fe40000000f00 */
[----:B------:R-:W-:Y:S01]  /*2450*/  @P0 R2UR UR5, R0 ;  /* 0x00000000000502ca */ /* 0x000fe200000e0000 */
[----:B------:R-:W-:Y:S01]  /*2460*/  VIADD R0, R3, 0x130 ;  /* 0x0000013003007836 */ /* 0x000fe20000000000 */
[----:B------:R-:W-:Y:S02]  /*2470*/  @P0 SHF.R.U32.HI R4, RZ, 0x10, R5 ;  /* 0x00000010ff040819 */ /* 0x000fe40000011605 */
[----:B------:R-:W-:Y:S02]  /*2480*/  @P0 R2UR UR8, R2 ;  /* 0x00000000020802ca */ /* 0x000fe400000e0000 */
[----:B------:R-:W-:-:S02]  /*2490*/  PRMT R0, RZ, 0x654, R0 ;  /* 0x00000654ff007816 */ /* 0x000fc40000000000 */
[----:B------:R-:W-:Y:S02]  /*24a0*/  @P0 R2UR UR4, R4 ;  /* 0x00000000040402ca */ /* 0x000fe400000e0000 */
[----:B------:R1:W-:Y:S03]  /*24b0*/  SYNCS.ARRIVE.TRANS64.RED.A1T0 RZ, [R0+URZ], RZ ;  /* 0x000000ff00ff79a7 */ /* 0x0003e600081004ff */
[----:B------:R-:W-:-:S04]  /*24c0*/  @UP1 UMOV UR30, UR5 ;  /* 0x00000005001e1c82 */ /* 0x000fc80008000000 */
[----:B------:R-:W-:-:S04]  /*24d0*/  @UP1 UMOV UR31, UR8 ;  /* 0x00000008001f1c82 */ /* 0x000fc80008000000 */
[----:B------:R-:W-:Y:S01]  /*24e0*/  @UP1 UMOV UR36, UR4 ;  /* 0x0000000400241c82 */ /* 0x000fe20008000000 */
[----:B------:R-:W-:Y:S05]  /*24f0*/  BRA.U !UP0, `(.L_x_41) ;  /* 0x0000000108d47547 */ /* 0x000fea000b800000 */
[----:B------:R-:W2:Y:S01]  /*2500*/  LDCU.128 UR12, c[0x0][0xb10] ;  /* 0x00016200ff0c77ac */ /* 0x000ea20008000c00 */
[----:B------:R-:W3:Y:S01]  /*2510*/  LDCU UR24, c[0x0][0xb20] ;  /* 0x00016400ff1877ac */ /* 0x000ee20008000800 */
[----:B------:R-:W4:Y:S01]  /*2520*/  LDCU UR20, c[0x0][0xb0c] ;  /* 0x00016180ff1477ac */ /* 0x000f220008000800 */
[----:B------:R-:W1:Y:S01]  /*2530*/  LDCU.64 UR10, c[0x0][0xb28] ;  /* 0x00016500ff0a77ac */ /* 0x000e620008000a00 */
[----:B------:R-:W-:Y:S02]  /*2540*/  UISETP.NE.AND UP3, UPT, UR45, 0x1, UPT ;  /* 0x000000012d00788c */ /* 0x000fe4000bf65270 */
[----:B--2---:R-:W-:Y:S02]  /*2550*/  UIMAD.WIDE.U32 UR8, UR37, UR15, URZ ;  /* 0x0000000f250872a5 */ /* 0x004fe4000f8e00ff */
[----:B------:R-:W-:Y:S02]  /*2560*/  UIMAD.WIDE.U32 UR4, UR38, UR12, URZ ;  /* 0x0000000c260472a5 */ /* 0x000fe4000f8e00ff */
[----:B------:R-:W-:-:S02]  /*2570*/  UISETP.NE.AND UP0, UPT, UR14, 0x1, UPT ;  /* 0x000000010e00788c */ /* 0x000fc4000bf05270 */
[----:B------:R-:W-:Y:S01]  /*2580*/  UIMAD.WIDE.U32 UR28, UR30, UR15, URZ ;  /* 0x0000000f1e1c72a5 */ /* 0x000fe2000f8e00ff */
[----:B------:R-:W-:Y:S02]  /*2590*/  UMOV UR8, UR9 ;  /* 0x0000000900087c82 */ /* 0x000fe40008000000 */
[----:B------:R-:W-:Y:S01]  /*25a0*/  UMOV UR4, UR5 ;  /* 0x0000000500047c82 */ /* 0x000fe20008000000 */
[----:B---3--:R-:W-:Y:S02]  /*25b0*/  USHF.R.U32.HI UR8, URZ, UR24, UR8 ;  /* 0x00000018ff087299 */ /* 0x008fe40008011608 */
[----:B----4-:R-:W-:Y:S02]  /*25c0*/  UISETP.NE.AND UP2, UPT, UR20, 0x1, UPT ;  /* 0x000000011400788c */ /* 0x010fe4000bf45270 */
[----:B------:R-:W-:Y:S02]  /*25d0*/  USHF.R.U32.HI UR4, URZ, UR13, UR4 ;  /* 0x0000000dff047299 */ /* 0x000fe40008011604 */
[----:B------:R-:W-:-:S02]  /*25e0*/  USEL UR5, UR37, UR8, !UP0 ;  /* 0x0000000825057287 */ /* 0x000fc4000c000000 */
[----:B------:R-:W-:Y:S02]  /*25f0*/  USEL UR8, UR38, UR4, !UP2 ;  /* 0x0000000426087287 */ /* 0x000fe4000d000000 */
[----:B-1----:R-:W-:Y:S01]  /*2600*/  UIMAD.WIDE.U32 UR16, UR5, UR10, URZ ;  /* 0x0000000a051072a5 */ /* 0x002fe2000f8e00ff */
[----:B------:R-:W-:Y:S01]  /*2610*/  UMOV UR4, UR29 ;  /* 0x0000001d00047c82 */ /* 0x000fe20008000000 */
[----:B------:R-:W-:Y:S02]  /*2620*/  UIMAD.WIDE.U32 UR18, UR31, UR12, URZ ;  /* 0x0000000c1f1272a5 */ /* 0x000fe4000f8e00ff */
[----:B------:R-:W-:-:S03]  /*2630*/  UIMAD.WIDE.U32 UR28, UR8, UR10, URZ ;  /* 0x0000000a081c72a5 */ /* 0x000fc6000f8e00ff */
[----:B------:R-:W-:Y:S01]  /*2640*/  UMOV UR16, UR17 ;  /* 0x0000001100107c82 */ /* 0x000fe20008000000 */
[----:B------:R-:W-:Y:S02]  /*2650*/  USHF.R.U32.HI UR4, URZ, UR24, UR4 ;  /* 0x00000018ff047299 */ /* 0x000fe40008011604 */
[----:B------:R-:W-:Y:S01]  /*2660*/  @UP3 USHF.R.U32.HI UR5, URZ, UR11, UR16 ;  /* 0x0000000bff053299 */ /* 0x000fe20008011610 */
[----:B------:R-:W-:Y:S01]  /*2670*/  UMOV UR18, UR19 ;  /* 0x0000001300127c82 */ /* 0x000fe20008000000 */
[----:B------:R-:W-:Y:S01]  /*2680*/  UMOV UR28, UR29 ;  /* 0x0000001d001c7c82 */ /* 0x000fe20008000000 */
[----:B------:R-:W-:Y:S02]  /*2690*/  USHF.R.U32.HI UR13, URZ, UR13, UR18 ;  /* 0x0000000dff0d7299 */ /* 0x000fe40008011612 */
[----:B------:R-:W-:Y:S02]  /*26a0*/  USEL UR4, UR30, UR4, !UP0 ;  /* 0x000000041e047287 */ /* 0x000fe4000c000000 */
[----:B------:R-:W-:-:S02]  /*26b0*/  @UP3 USHF.R.U32.HI UR8, URZ, UR11, UR28 ;  /* 0x0000000bff083299 */ /* 0x000fc4000801161c */
[----:B------:R-:W-:Y:S02]  /*26c0*/  UIMAD UR9, UR45, UR5, URZ ;  /* 0x000000052d0972a4 */ /* 0x000fe4000f8e02ff */
[----:B------:R-:W-:Y:S02]  /*26d0*/  USEL UR5, UR31, UR13, !UP2 ;  /* 0x0000000d1f057287 */ /* 0x000fe4000d000000 */
[----:B------:R-:W-:Y:S02]  /*26e0*/  UIMAD UR12, UR45, UR8, URZ ;  /* 0x000000082d0c72a4 */ /* 0x000fe4000f8e02ff */
[----:B------:R-:W-:Y:S02]  /*26f0*/  UISETP.GE.AND UP0, UPT, UR4, UR9, UPT ;  /* 0x000000090400728c */ /* 0x000fe4000bf06270 */
[----:B------:R-:W-:Y:S02]  /*2700*/  UIMAD.WIDE.U32 UR16, UR4, UR10, URZ ;  /* 0x0000000a041072a5 */ /* 0x000fe4000f8e00ff */
[----:B------:R-:W-:-:S02]  /*2710*/  UISETP.GE.OR UP0, UPT, UR5, UR12, UP0 ;  /* 0x0000000c0500728c */ /* 0x000fc40008706670 */
        /* <DEDUP_REMOVED lines=19> */
.L_x_41:
[----:B------:R-:W2:Y:S02]  /*2850*/  LDCU UR4, c[0x0][0xb30] ;  /* 0x00016600ff0477ac */ /* 0x000ea40008000800 */
[----:B--2---:R-:W-:-:S09]  /*2860*/  UISETP.NE.AND UP0, UPT, UR4, 0x1, UPT ;  /* 0x000000010400788c */ /* 0x004fd2000bf05270 */
[----:B------:R-:W-:Y:S05]  /*2870*/  BRA.U UP0, `(.L_x_42) ;  /* 0x0000000100447547 */ /* 0x000fea000b800000 */
[----:B------:R-:W2:Y:S01]  /*2880*/  LDCU.128 UR12, c[0x0][0xb10] ;  /* 0x00016200ff0c77ac */ /* 0x000ea20008000c00 */
[----:B------:R-:W3:Y:S01]  /*2890*/  LDCU UR10, c[0x0][0xb0c] ;  /* 0x00016180ff0a77ac */ /* 0x000ee20008000800 */
[----:B------:R-:W4:Y:S01]  /*28a0*/  LDCU UR11, c[0x0][0xb20] ;  /* 0x00016400ff0b77ac */ /* 0x000f220008000800 */
[----:B--2---:R-:W-:Y:S02]  /*28b0*/  UIMAD.WIDE.U32 UR8, UR31, UR12, URZ ;  /* 0x0000000c1f0872a5 */ /* 0x004fe4000f8e00ff */
[----:B------:R-:W-:Y:S02]  /*28c0*/  UIMAD.WIDE.U32 UR4, UR30, UR15, URZ ;  /* 0x0000000f1e0472a5 */ /* 0x000fe4000f8e00ff */
[----:B---3--:R-:W-:Y:S02]  /*28d0*/  UISETP.NE.AND UP2, UPT, UR10, 0x1, UPT ;  /* 0x000000010a00788c */ /* 0x008fe4000bf45270 */
[----:B------:R-:W-:Y:S01]  /*28e0*/  UISETP.NE.AND UP0, UPT, UR14, 0x1, UPT ;  /* 0x000000010e00788c */ /* 0x000fe2000bf05270 */
[----:B------:R-:W-:-:S02]  /*28f0*/  UMOV UR8, UR9 ;  /* 0x0000000900087c82 */ /* 0x000fc40008000000 */
[----:B------:R-:W-:Y:S01]  /*2900*/  UMOV UR4, UR5 ;  /* 0x0000000500047c82 */ /* 0x000fe20008000000 */
[----:B------:R-:W-:Y:S02]  /*2910*/  USHF.R.U32.HI UR13, URZ, UR13, UR8 ;  /* 0x0000000dff0d7299 */ /* 0x000fe40008011608 */
[----:B----4-:R-:W-:Y:S02]  /*2920*/  USHF.R.U32.HI UR4, URZ, UR11, UR4 ;  /* 0x0000000bff047299 */ /* 0x010fe40008011604 */
[----:B------:R-:W-:Y:S02]  /*2930*/  USEL UR5, UR31, UR13, !UP2 ;  /* 0x0000000d1f057287 */ /* 0x000fe4000d000000 */
[----:B------:R-:W-:-:S04]  /*2940*/  USEL UR4, UR30, UR4, !UP0 ;  /* 0x000000041e047287 */ /* 0x000fc8000c000000 */
[----:B------:R-:W-:Y:S02]  /*2950*/  UIADD3 UR8, UPT, UPT, UR5, -UR4, URZ ;  /* 0x8000000405087290 */ /* 0x000fe4000fffe0ff */
[----:B------:R-:W-:Y:S02]  /*2960*/  UIADD3 UR4, UPT, UPT, -UR5, UR4, URZ ;  /* 0x0000000405047290 */ /* 0x000fe4000fffe1ff */
[----:B------:R-:W-:Y:S02]  /*2970*/  UIMAD UR30, UR8, UR14, UR30 ;  /* 0x0000000e081e72a4 */ /* 0x000fe4000f8e021e */
[----:B------:R-:W-:-:S12]  /*2980*/  UIMAD UR31, UR4, UR10, UR31 ;  /* 0x0000000a041f72a4 */ /* 0x000fd8000f8e021f */
.L_x_42:
[----:B------:R-:W-:Y:S01]  /*2990*/  VIADD R11, R11, 0x1 ;  /* 0x000000010b0b7836 */ /* 0x000fe20000000000 */
[----:B------:R-:W-:Y:S01]  /*29a0*/  R2UR UR4, R50 ;  /* 0x00000000320472ca */ /* 0x000fe200000e0000 */
[----:B------:R-:W-:Y:S01]  /*29b0*/  UIADD3 UR24, UPT, UPT, UR30, UR63, URZ ;  /* 0x0000003f1e187290 */ /* 0x000fe2000fffe0ff */
[----:B------:R-:W-:Y:S02]  /*29c0*/  PLOP3.LUT P1, PT, PT, PT, PT, 0x80, 0x8 ;  /* 0x000000000008781c */ /* 0x000fe40003f2f070 */
[----:B------:R-:W-:-:S04]  /*29d0*/  ISETP.NE.AND P0, PT, R11, 0x2, PT ;  /* 0x000000020b00780c */ /* 0x000fc80003f05270 */
[----:B-1----:R-:W-:Y:S02]  /*29e0*/  SEL R0, RZ, 0x1, P0 ;  /* 0x00000001ff007807 */ /* 0x002fe40000000000 */
[----:B------:R-:W-:Y:S02]  /*29f0*/  SEL R11, R11, RZ, P0 ;  /* 0x000000ff0b0b7207 */ /* 0x000fe40000000000 */
[----:B------:R-:W-:Y:S01]  /*2a00*/  LOP3.LUT R10, R10, R0, RZ, 0x3c, !PT ;  /* 0x000000000a0a7212 */ /* 0x000fe200078e3cff */
[----:B------:R-:W-:Y:S01]  /*2a10*/  UIADD3 UR20, UPT, UPT, UR31, UR4, URZ ;  /* 0x000000041f147290 */ /* 0x000fe2000fffe0ff */
[----:B------:R-:W-:Y:S11]  /*2a20*/  BRA.U UP1, `(.L_x_43) ;  /* 0xfffffff101287547 */ /* 0x000ff6000b83ffff */
[----:B------:R-:W-:Y:S01]  /*2a30*/  UIADD3 UR8, UPT, UPT, UR6, 0x68, URZ ;  /* 0x0000006806087890 */ /* 0x000fe2000fffe0ff */
[----:B------:R-:W-:-:S03]  /*2a40*/  SHF.L.U32 R2, R12, 0x1f, RZ ;  /* 0x0000001f0c027819 */ /* 0x000fc600000006ff */
[----:B------:R-:W-:-:S09]  /*2a50*/  ULEA UR4, UR7, UR8, 0x3 ;  /* 0x0000000807047291 */ /* 0x000fd2000f8e18ff */
[----:B------:R-:W1:Y:S02]  /*2a60*/  SYNCS.PHASECHK.TRANS64.TRYWAIT P0, [UR4], R2 ;  /* 0x00000002ff0075a7 */ /* 0x000e640008001104 */
[----:B-1----:R-:W-:Y:S05]  /*2a70*/  @!P0 BRA `(.L_x_44) ;  /* 0x0000006800c88947 */ /* 0x002fea0003800000 */
.L_x_164:
[----:B------:R-:W-:-:S04]  /*2a80*/  UIADD3 UR4, UPT, UPT, UR7, 0x1, URZ ;  /* 0x0000000107047890 */ /* 0x000fc8000fffe0ff */
[----:B------:R-:W-:-:S04]  /*2a90*/  UISETP.NE.AND UP0, UPT, UR4, 0xd, UPT ;  /* 0x0000000d0400788c */ /* 0x000fc8000bf05270 */
[----:B------:R-:W-:Y:S02]  /*2aa0*/  USEL UR6, URZ, 0x1, UP0 ;  /* 0x00000001ff067887 */ /* 0x000fe40008000000 */
[----:B------:R-:W-:-:S04]  /*2ab0*/  USEL UR4, UR4, URZ, UP0 ;  /* 0x000000ff04047287 */ /* 0x000fc80008000000 */
[----:B------:R-:W-:Y:S01]  /*2ac0*/  ULEA UR5, UR4, UR8, 0x3 ;  /* 0x0000000804057291 */ /* 0x000fe2000f8e18ff */
[----:B-1----:R-:W-:-:S04]  /*2ad0*/  LOP3.LUT R2, R12, UR6, RZ, 0x3c, !PT ;  /* 0x000000060c027c12 */ /* 0x002fc8000f8e3cff */
[----:B------:R-:W-:-:S04]  /*2ae0*/  SHF.L.U32 R3, R2, 0x1f, RZ ;  /* 0x0000001f02037819 */ /* 0x000fc800000006ff */
[----:B------:R-:W1:Y:S02]  /*2af0*/  SYNCS.PHASECHK.TRANS64.TRYWAIT P0, [UR5], R3 ;  /* 0x00000003ff0075a7 */ /* 0x000e640008001105 */
[----:B-1----:R-:W-:Y:S05]  /*2b00*/  @!P0 BRA `(.L_x_45) ;  /* 0x0000006800bc8947 */ /* 0x002fea0003800000 */
.L_x_166:
[----:B------:R-:W-:-:S04]  /*2b10*/  UIADD3 UR4, UPT, UPT, UR4, 0x1, URZ ;  /* 0x0000000104047890 */ /* 0x000fc8000fffe0ff */
[----:B------:R-:W-:-:S04]  /*2b20*/  UISETP.NE.AND UP0, UPT, UR4, 0xd, UPT ;  /* 0x0000000d0400788c */ /* 0x000fc8000bf05270 */
[----:B------:R-:W-:Y:S02]  /*2b30*/  USEL UR6, URZ, 0x1, UP0 ;  /* 0x00000001ff067887 */ /* 0x000fe40008000000 */
[----:B------:R-:W-:-:S04]  /*2b40*/  USEL UR4, UR4, URZ, UP0 ;  /* 0x000000ff04047287 */ /* 0x000fc80008000000 */
[----:B------:R-:W-:Y:S01]  /*2b50*/  ULEA UR5, UR4, UR8, 0x3 ;  /* 0x0000000804057291 */ /* 0x000fe2000f8e18ff */
[----:B------:R-:W-:-:S04]  /*2b60*/  LOP3.LUT R2, R2, UR6, RZ, 0x3c, !PT ;  /* 0x0000000602027c12 */ /* 0x000fc8000f8e3cff */
[----:B-1----:R-:W-:-:S04]  /*2b70*/  SHF.L.U32 R3, R2, 0x1f, RZ ;  /* 0x0000001f02037819 */ /* 0x002fc800000006ff */
[----:B------:R-:W1:Y:S02]  /*2b80*/  SYNCS.PHASECHK.TRANS64.TRYWAIT P0, [UR5], R3 ;  /* 0x00000003ff0075a7 */ /* 0x000e640008001105 */
[----:B-1----:R-:W-:Y:S05]  /*2b90*/  @!P0 BRA `(.L_x_46) ;  /* 0x0000006800b08947 */ /* 0x002fea0003800000 */
.L_x_168:
        /* <DEDUP_REMOVED lines=9> */
.L_x_170:
        /* <DEDUP_REMOVED lines=9> */
.L_x_172:
        /* <DEDUP_REMOVED lines=9> */
.L_x_174:
        /* <DEDUP_REMOVED lines=9> */
.L_x_176:
        /* <DEDUP_REMOVED lines=9> */
.L_x_178:
        /* <DEDUP_REMOVED lines=9> */
.L_x_180:
        /* <DEDUP_REMOVED lines=9> */
.L_x_182:
        /* <DEDUP_REMOVED lines=9> */
.L_x_184:
        /* <DEDUP_REMOVED lines=9> */
.L_x_186:
[----:B------:R-:W-:-:S04]  /*30b0*/  UIADD3 UR4, UPT, UPT, UR4, 0x1, URZ ;  /* 0x0000000104047890 */ /* 0x000fc8000fffe0ff */
[----:B------:R-:W-:-:S04]  /*30c0*/  UISETP.NE.AND UP0, UPT, UR4, 0xd, UPT ;  /* 0x0000000d0400788c */ /* 0x000fc8000bf05270 */
[----:B------:R-:W-:Y:S02]  /*30d0*/  USEL UR5, URZ, 0x1, UP0 ;  /* 0x00000001ff057887 */ /* 0x000fe40008000000 */
[----:B------:R-:W-:-:S04]  /*30e0*/  USEL UR4, UR4, URZ, UP0 ;  /* 0x000000ff04047287 */ /* 0x000fc80008000000 */
[----:B------:R-:W-:Y:S01]  /*30f0*/  ULEA UR4, UR4, UR8, 0x3 ;  /* 0x0000000804047291 */ /* 0x000fe2000f8e18ff */
[----:B------:R-:W-:-:S04]  /*3100*/  LOP3.LUT R2, R2, UR5, RZ, 0x3c, !PT ;  /* 0x0000000502027c12 */ /* 0x000fc8000f8e3cff */
[----:B------:R-:W-:Y:S01]  /*3110*/  SHF.L.U32 R2, R2, 0x1f, RZ ;  /* 0x0000001f02027819 */ /* 0x000fe200000006ff */
[----:B-1----:R-:W-:-:S07]  /*3120*/  IMAD.U32 R0, RZ, RZ, UR4 ;  /* 0x00000004ff007e24 */ /* 0x002fce000f8e00ff */
.L_x_56:
[----:B-1----:R1:W2:Y:S02]  /*3130*/  SYNCS.PHASECHK.TRANS64.TRYWAIT P0, [R0+URZ], R2 ;  /* 0x00000002000075a7 */ /* 0x0022a400080011ff */
[----:B--2---:R-:W-:Y:S05]  /*3140*/  @!P0 NANOSLEEP.SYNCS 0x989680 ;  /* 0x009896800000895d */ /* 0x004fea0003900000 */
[----:B------:R-:W2:Y:S02]  /*3150*/  @!P0 SYNCS.PHASECHK.TRANS64 P0, [R0+URZ], R2 ;  /* 0x00000002000085a7 */ /* 0x000ea400080010ff */
[----:B--2---:R-:W-:Y:S05]  /*3160*/  @P0 EXIT ;  /* 0x000000000000094d */ /* 0x004fea0003800000 */
[----:B------:R-:W-:Y:S05]  /*3170*/  BRA `(.L_x_56) ;  /* 0xfffffffc00ec7947 */ /* 0x000fea000383ffff */
.L_x_23:
[----:B------:R-:W-:-:S04]  /*3180*/  UISETP.NE.AND UP0, UPT, UR47, URZ, UPT ;  /* 0x000000ff2f00728c */ /* 0x000fc8000bf05270 */
[----:B------:R-:W-:-:S09]  /*3190*/  UISETP.NE.OR UP0, UPT, UR25, 0x1, UP0 ;  /* 0x000000011900788c */ /* 0x000fd20008705670 */
[----:B------:R-:W-:Y:S05]  /*31a0*/  BRA.U UP0, `(.L_x_57) ;  /* 0x0000000500487547 */ /* 0x000fea000b800000 */
[----:B------:R-:W-:Y:S01]  /*31b0*/  ISETP.GE.U32.AND P2, PT, R0, 0x4, PT ;  /* 0x000000040000780c */ /* 0x000fe20003f46070 */
[----:B------:R-:W-:Y:S01]  /*31c0*/  IMAD.MOV.U32 R12, RZ, RZ, 0x1 ;  /* 0x00000001ff0c7424 */ /* 0x000fe200078e00ff */
[----:B------:R-:W-:Y:S02]  /*31d0*/  CS2R R10, SRZ ;  /* 0x00000000000a7805 */ /* 0x000fe4000001ff00 */
[----:B------:R-:W-:Y:S01]  /*31e0*/  CS2R R8, SRZ ;  /* 0x0000000000087805 */ /* 0x000fe2000001ff00 */
[----:B------:R-:W-:Y:S01]  /*31f0*/  UMOV UR6, 0x400 ;  /* 0x0000040000067882 */ /* 0x000fe20000000000 */
[----:B------:R-:W-:Y:S01]  /*3200*/  UMOV UR5, URZ ;  /* 0x000000ff00057c82 */ /* 0x000fe20008000000 */
[----:B------:R-:W-:-:S12]  /*3210*/  ULEA UR6, UR47, UR6, 0x18 ;  /* 0x000000062f067291 */ /* 0x000fd8000f8ec0ff */
.L_x_61:
[----:B------:R-:W-:Y:S02]  /*3220*/  LEA R2, R8, UR6, 0x3 ;  /* 0x0000000608027c11 */ /* 0x000fe4000f8e18ff */
[----:B------:R-:W-:-:S03]  /*3230*/  SHF.L.U32 R4, R9, 0x1f, RZ ;  /* 0x0000001f09047819 */ /* 0x000fc600000006ff */
[----:B------:R-:W-:Y:S01]  /*3240*/  VIADD R5, R2, 0x190 ;  /* 0x0000019002057836 */ /* 0x000fe20000000000 */
[----:B------:R-:W1:Y:S02]  /*3250*/  SYNCS.PHASECHK.TRANS64.TRYWAIT P0, [R2+URZ+0x180], R4 ;  /* 0x00018004020075a7 */ /* 0x000e6400080011ff */
[----:B-1----:R-:W-:Y:S05]  /*3260*/  @!P0 BRA `(.L_x_58) ;  /* 0x0000006400ec8947 */ /* 0x002fea0003800000 */
.L_x_187:
[----:B------:R-:W-:Y:S01]  /*3270*/  ULEA UR4, UR5, UR6, 0x3 ;  /* 0x0000000605047291 */ /* 0x000fe2000f8e18ff */
[----:B-1----:R-:W-:Y:S01]  /*3280*/  PRMT R2, RZ, 0x654, R5 ;  /* 0x00000654ff027816 */ /* 0x002fe20000000005 */
[----:B------:R-:W-:Y:S01]  /*3290*/  @!P2 IMAD.MOV.U32 R4, RZ, RZ, 0x10 ;  /* 0x00000010ff04a424 */ /* 0x000fe200078e00ff */
[----:B------:R-:W-:Y:S01]  /*32a0*/  SHF.L.U32 R5, R12, 0x1f, RZ ;  /* 0x0000001f0c057819 */ /* 0x000fe200000006ff */
[----:B------:R-:W-:Y:S01]  /*32b0*/  UIADD3 UR7, UPT, UPT, UR4, 0x120, URZ ;  /* 0x0000012004077890 */ /* 0x000fe2000fffe0ff */
[----:B------:R1:W-:Y:S05]  /*32c0*/  SYNCS.ARRIVE.TRANS64.RED.A1T0 RZ, [R2+URZ], RZ ;  /* 0x000000ff02ff79a7 */ /* 0x0003ea00081004ff */
[----:B------:R-:W-:Y:S01]  /*32d0*/  IMAD.U32 R6, RZ, RZ, UR7 ;  /* 0x00000007ff067e24 */ /* 0x000fe2000f8e00ff */
[----:B------:R-:W2:Y:S04]  /*32e0*/  SYNCS.PHASECHK.TRANS64.TRYWAIT P0, [UR4+0x130], R5 ;  /* 0x00013005ff0075a7 */ /* 0x000ea80008001104 */
[----:B------:R-:W-:Y:S01]  /*32f0*/  PRMT R6, R0, 0x654, R6 ;  /* 0x0000065400067816 */ /* 0x000fe20000000006 */
[----:B-12---:R-:W-:Y:S06]  /*3300*/  @!P0 BRA `(.L_x_59) ;  /* 0x0000006400d88947 */ /* 0x006fec0003800000 */
.L_x_189:
[----:B------:R-:W-:Y:S01]  /*3310*/  ULEA UR8, UR5, UR6, 0x4 ;  /* 0x0000000605087291 */ /* 0x000fe2000f8e20ff */
[----:B------:R-:W-:Y:S01]  /*3320*/  SEL R3, R6, R3, !P2 ;  /* 0x0000000306037207 */ /* 0x000fe20005000000 */
[----:B------:R-:W-:Y:S01]  /*3330*/  UIADD3 UR9, UPT, UPT, UR4, 0x120, URZ ;  /* 0x0000012004097890 */ /* 0x000fe2000fffe0ff */
[----:B-1----:R-:W-:Y:S01]  /*3340*/  LEA R2, R11, UR6, 0x3 ;  /* 0x000000060b027c11 */ /* 0x002fe2000f8e18ff */
[----:B------:R-:W-:Y:S01]  /*3350*/  UIADD3 UR8, UPT, UPT, UR8, 0x1b0, URZ ;  /* 0x000001b008087890 */ /* 0x000fe2000fffe0ff */
[----:B------:R1:W-:Y:S01]  /*3360*/  @!P2 SYNCS.ARRIVE.TRANS64.RED RZ, [R3+URZ], R4 ;  /* 0x0000000403ffa9a7 */ /* 0x0003e200080004ff */
[----:B------:R-:W-:Y:S01]  /*3370*/  UIADD3 UR4, UPT, UPT, UR5, 0x1, URZ ;  /* 0x0000000105047890 */ /* 0x000fe2000fffe0ff */
[----:B------:R-:W-:-:S03]  /*3380*/  VIADD R8, R8, 0x1 ;  /* 0x0000000108087836 */ /* 0x000fc60000000000 */
[----:B------:R-:W-:Y:S02]  /*3390*/  UISETP.NE.AND UP0, UPT, UR4, 0x2, UPT ;  /* 0x000000020400788c */ /* 0x000fe4000bf05270 */
[----:B------:R-:W-:Y:S01]  /*33a0*/  ISETP.NE.AND P0, PT, R8, 0x2, PT ;  /* 0x000000020800780c */ /* 0x000fe20003f05270 */
[----:B------:R-:W-:Y:S06]  /*33b0*/  UGETNEXTWORKID.BROADCAST [UR8], [UR9] ;  /* 0x00000000080073ca */ /* 0x000fec0008000100 */
[----:B------:R-:W-:Y:S02]  /*33c0*/  USEL UR7, URZ, 0x1, UP0 ;  /* 0x00000001ff077887 */ /* 0x000fe40008000000 */
[----:B------:R-:W-:-:S04]  /*33d0*/  USEL UR5, UR4, URZ, UP0 ;  /* 0x000000ff04057287 */ /* 0x000fc80008000000 */
[----:B------:R-:W-:Y:S02]  /*33e0*/  LOP3.LUT R12, R12, UR7, RZ, 0x3c, !PT ;  /* 0x000000070c0c7c12 */ /* 0x000fe4000f8e3cff */
[----:B-1----:R-:W-:-:S04]  /*33f0*/  SHF.L.U32 R4, R10, 0x1f, RZ ;  /* 0x0000001f0a047819 */ /* 0x002fc800000006ff */
[----:B------:R-:W1:Y:S02]  /*3400*/  SYNCS.PHASECHK.TRANS64.TRYWAIT P1, [R2+URZ+0x120], R4 ;  /* 0x00012004020075a7 */ /* 0x000e6400080211ff */
[----:B-1----:R-:W-:Y:S05]  /*3410*/  @!P1 BRA `(.L_x_60) ;  /* 0x0000006400ac9947 */ /* 0x002fea0003800000 */
.L_x_190:
[C---:B-1----:R-:W-:Y:S01]  /*3420*/  LEA R4, R11.reuse, UR6, 0x4 ;  /* 0x000000060b047c11 */ /* 0x042fe2000f8e20ff */
[----:B------:R-:W-:Y:S01]  /*3430*/  VIADD R2, R2, 0x130 ;  /* 0x0000013002027836 */ /* 0x000fe20000000000 */
[----:B------:R-:W-:Y:S01]  /*3440*/  SEL R8, R8, RZ, P0 ;  /* 0x000000ff08087207 */ /* 0x000fe20000000000 */
[----:B------:R-:W-:-:S03]  /*3450*/  VIADD R11, R11, 0x1 ;  /* 0x000000010b0b7836 */ /* 0x000fc60000000000 */
[----:B------:R-:W1:Y:S01]  /*3460*/  LDS.128 R4, [R4+0x1b0] ;  /* 0x0001b00004047984 */ /* 0x000e620000000c00 */
[----:B------:R-:W-:Y:S02]  /*3470*/  PRMT R2, RZ, 0x654, R2 ;  /* 0x00000654ff027816 */ /* 0x000fe40000000002 */
[C---:B------:R-:W-:Y:S01]  /*3480*/  ISETP.NE.AND P1, PT, R11.reuse, 0x2, PT ;  /* 0x000000020b00780c */ /* 0x040fe20003f25270 */
[----:B------:R-:W-:Y:S01]  /*3490*/  @!PT LDS RZ, [RZ] ;  /* 0x00000000fffff984 */ /* 0x000fe20000000800 */
[----:B------:R-:W-:Y:S01]  /*34a0*/  @!PT LDS RZ, [RZ] ;  /* 0x00000000fffff984 */ /* 0x000fe20000000800 */
[----:B------:R-:W-:Y:S01]  /*34b0*/  @!PT LDS RZ, [RZ] ;  /* 0x00000000fffff984 */ /* 0x000fe20000000800 */
[----:B------:R-:W-:Y:S01]  /*34c0*/  @!PT LDS RZ, [RZ] ;  /* 0x00000000fffff984 */ /* 0x000fe20000000800 */
[----:B------:R2:W-:Y:S06]  /*34d0*/  MEMBAR.ALL.CTA ;  /* 0x0000000000007992 */ /* 0x0005ec0000008000 */
[----:B--2---:R-:W2:Y:S01]  /*34e0*/  FENCE.VIEW.ASYNC.S ;  /* 0x00000000000073c6 */ /* 0x004ea20000000000 */
[----:B------:R-:W-:Y:S01]  /*34f0*/  SEL R11, R11, RZ, P1 ;  /* 0x000000ff0b0b7207 */ /* 0x000fe20000800000 */
[----:B--2---:R2:W-:Y:S01]  /*3500*/  SYNCS.ARRIVE.TRANS64.RED.A1T0 RZ, [R2+URZ], RZ ;  /* 0x000000ff02ff79a7 */ /* 0x0045e200081004ff */
[----:B-1----:R-:W-:-:S02]  /*3510*/  LOP3.LUT P3, RZ, R6, 0x1, RZ, 0xc0, !PT ;  /* 0x0000000106ff7812 */ /* 0x002fc4000786c0ff */
[----:B------:R-:W-:-:S04]  /*3520*/  SEL R4, RZ, 0x1, P1 ;  /* 0x00000001ff047807 */ /* 0x000fc80000800000 */
[----:B------:R-:W-:Y:S02]  /*3530*/  LOP3.LUT R10, R10, R4, RZ, 0x3c, !PT ;  /* 0x000000040a0a7212 */ /* 0x000fe400078e3cff */
[----:B--2---:R-:W-:-:S04]  /*3540*/  SEL R2, RZ, 0x1, P0 ;  /* 0x00000001ff027807 */ /* 0x004fc80000000000 */
[----:B------:R-:W-:Y:S01]  /*3550*/  LOP3.LUT R9, R9, R2, RZ, 0x3c, !PT ;  /* 0x0000000209097212 */ /* 0x000fe200078e3cff */
[----:B------:R-:W-:Y:S06]  /*3560*/  @P3 BRA `(.L_x_61) ;  /* 0xfffffffc002c3947 */ /* 0x000fec000383ffff */
[----:B------:R-:W-:Y:S01]  /*3570*/  ULEA UR4, UR5, UR6, 0x3 ;  /* 0x0000000605047291 */ /* 0x000fe2000f8e18ff */
[----:B------:R-:W-:-:S08]  /*3580*/  SHF.L.U32 R2, R12, 0x1f, RZ ;  /* 0x0000001f0c027819 */ /* 0x000fd000000006ff */
[----:B------:R-:W1:Y:S02]  /*3590*/  SYNCS.PHASECHK.TRANS64 P0, [UR4+0x130], R2 ;  /* 0x00013002ff0075a7 */ /* 0x000e640008001004 */
[----:B-1----:R-:W-:Y:S05]  /*35a0*/  @P0 BRA `(.L_x_62) ;  /* 0x0000000000080947 */ /* 0x002fea0003800000 */
[----:B------:R-:W1:Y:S02]  /*35b0*/  SYNCS.PHASECHK.TRANS64.TRYWAIT P0, [UR4+0x130], R2 ;  /* 0x00013002ff0075a7 */ /* 0x000e640008001104 */
[----:B-1----:R-:W-:Y:S05]  /*35c0*/  @!P0 BRA `(.L_x_63) ;  /* 0x0000006400548947 */ /* 0x002fea0003800000 */
.L_x_62:
[----:B------:R-:W-:-:S04]  /*35d0*/  UIADD3 UR7, UPT, UPT, UR5, 0x1, URZ ;  /* 0x0000000105077890 */ /* 0x000fc8000fffe0ff */
[----:B------:R-:W-:-:S04]  /*35e0*/  UISETP.NE.AND UP0, UPT, UR7, 0x2, UPT ;  /* 0x000000020700788c */ /* 0x000fc8000bf05270 */
[----:B------:R-:W-:Y:S02]  /*35f0*/  USEL UR8, URZ, 0x1, UP0 ;  /* 0x00000001ff087887 */ /* 0x000fe40008000000 */
[----:B------:R-:W-:-:S04]  /*3600*/  USEL UR7, UR7, URZ, UP0 ;  /* 0x000000ff07077287 */ /* 0x000fc80008000000 */
[----:B------:R-:W-:Y:S01]  /*3610*/  ULEA UR7, UR7, UR6, 0x3 ;  /* 0x0000000607077291 */ /* 0x000fe2000f8e18ff */
[----:B-1----:R-:W-:-:S04]  /*3620*/  LOP3.LUT R2, R12, UR8, RZ, 0x3c, !PT ;  /* 0x000000080c027c12 */ /* 0x002fc8000f8e3cff */
[----:B------:R-:W-:-:S04]  /*3630*/  SHF.L.U32 R0, R2, 0x1f, RZ ;  /* 0x0000001f02007819 */ /* 0x000fc800000006ff */
[----:B------:R-:W1:Y:S02]  /*3640*/  SYNCS.PHASECHK.TRANS64 P0, [UR7+0x130], R0 ;  /* 0x00013000ff0075a7 */ /* 0x000e640008001007 */
[----:B-1----:R-:W-:Y:S05]  /*3650*/  @P0 EXIT ;  /* 0x000000000000094d */ /* 0x002fea0003800000 */
[----:B------:R-:W-:Y:S02]  /*3660*/  SHF.L.U32 R2, R2, 0x1f, RZ ;  /* 0x0000001f02027819 */ /* 0x000fe400000006ff */
[----:B------:R-:W-:-:S07]  /*3670*/  MOV R0, UR7 ;  /* 0x0000000700007c02 */ /* 0x000fce0008000f00 */
.L_x_64:
[----:B-1----:R1:W2:Y:S02]  /*3680*/  SYNCS.PHASECHK.TRANS64.TRYWAIT P0, [R0+URZ+0x130], R2 ;  /* 0x00013002000075a7 */ /* 0x0022a400080011ff */
[----:B--2---:R-:W-:Y:S05]  /*3690*/  @!P0 NANOSLEEP.SYNCS 0x989680 ;  /* 0x009896800000895d */ /* 0x004fea0003900000 */
[----:B------:R-:W2:Y:S02]  /*36a0*/  @!P0 SYNCS.PHASECHK.TRANS64 P0, [R0+URZ+0x130], R2 ;  /* 0x00013002000085a7 */ /* 0x000ea400080010ff */
[----:B--2---:R-:W-:Y:S05]  /*36b0*/  @P0 EXIT ;  /* 0x000000000000094d */ /* 0x004fea0003800000 */
[----:B------:R-:W-:Y:S05]  /*36c0*/  BRA `(.L_x_64) ;  /* 0xfffffffc00ec7947 */ /* 0x000fea000383ffff */
.L_x_57:
[----:B------:R-:W-:Y:S05]  /*36d0*/  BRA.U UP4, `(.L_x_65) ;  /* 0x0000001104d87547 */ /* 0x000fea000b800000 */
[----:B------:R-:W-:Y:S01]  /*36e0*/  UMOV UR4, 0x40 ;  /* 0x0000004000047882 */ /* 0x000fe20000000000 */
[----:B------:R-:W-:Y:S01]  /*36f0*/  NOP ;  /* 0x0000000000007918 */ /* 0x000fe20000000000 */
[----:B------:R-:W-:Y:S01]  /*3700*/  ULEA UR5, UR47, UR4, 0x18 ;  /* 0x000000042f057291 */ /* 0x000fe2000f8ec0ff */
[----:B------:R-:W-:Y:S02]  /*3710*/  UMOV UR6, 0x400 ;  /* 0x0000040000067882 */ /* 0x000fe40000000000 */
[----:B------:R-:W-:-:S06]  /*3720*/  ULEA UR6, UR47, UR6, 0x18 ;  /* 0x000000062f067291 */ /* 0x000fcc000f8ec0ff */
[----:B------:R-:W1:Y:S02]  /*3730*/  LDS.U8 R0, [UR5+0x1c] ;  /* 0x00001c05ff007984 */ /* 0x000e640008000000 */
[----:B-1----:R-:W-:-:S13]  /*3740*/  ISETP.NE.AND P0, PT, R0, RZ, PT ;  /* 0x000000ff0000720c */ /* 0x002fda0003f05270 */
[----:B------:R-:W-:Y:S05]  /*3750*/  @P0 BRA `(.L_x_66) ;  /* 0x0000000400080947 */ /* 0x000fea0003800000 */
[----:B------:R-:W-:Y:S02]  /*3760*/  UISETP.NE.U32.AND UP1, UPT, UR48, 0x1, UPT ;  /* 0x000000013000788c */ /* 0x000fe4000bf25070 */
[----:B------:R-:W-:-:S07]  /*3770*/  UIADD3 UR7, UPT, UPT, UR5, 0x8, URZ ;  /* 0x0000000805077890 */ /* 0x000fce000fffe0ff */
[----:B------:R-:W-:Y:S05]  /*3780*/  BRA.U !UP1, `(.L_x_67) ;  /* 0x00000001099c7547 */ /* 0x000fea000b800000 */
[----:B------:R-:W-:Y:S01]  /*3790*/  ELECT P0, URZ, PT ;  /* 0x0000000000ff782f */ /* 0x000fe20003800000 */
[----:B------:R-:W-:-:S12]  /*37a0*/  BSSY B0, `(.L_x_67) ;  /* 0x0000025000007945 */ /* 0x000fd80003800000 */
[----:B------:R-:W-:Y:S05]  /*37b0*/  @!P0 BRA `(.L_x_68) ;  /* 0x00000000008c8947 */ /* 0x000fea0003800000 */
[----:B------:R-:W-:-:S05]  /*37c0*/  UMOV UR4, 0x10 ;  /* 0x0000001000047882 */ /* 0x000fca0000000000 */
[----:B------:R-:W-:Y:S04]  /*37d0*/  DEPBAR.LE SB1, 0x36 ;  /* 0x00009d800000791a */ /* 0x000fe80000000000 */
[----:B------:R-:W1:Y:S02]  /*37e0*/  UTCATOMSWS.2CTA.FIND_AND_SET.ALIGN UP0, UR4, UR4 ;  /* 0x00000004000475e3 */ /* 0x000e640008200800 */
[----:B-1----:R-:W-:Y:S01]  /*37f0*/  MOV R10, UR4 ;  /* 0x00000004000a7c02 */ /* 0x002fe20008000f00 */
[----:B------:R-:W-:Y:S06]  /*3800*/  BRA.U UP0, `(.L_x_69) ;  /* 0x0000000100187547 */ /* 0x000fec000b800000 */
.L_x_70:
[----:B------:R-:W-:Y:S05]  /*3810*/  NANOSLEEP 0x64 ;  /* 0x000000640000795d */ /* 0x000fea0003800000 */
[----:B------:R-:W-:-:S05]  /*3820*/  UMOV UR4, 0x10 ;  /* 0x0000001000047882 */ /* 0x000fca0000000000 */
[----:B------:R-:W-:Y:S04]  /*3830*/  DEPBAR.LE SB1, 0x36 ;  /* 0x00009d800000791a */ /* 0x000fe80000000000 */
[----:B------:R-:W1:Y:S02]  /*3840*/  UTCATOMSWS.2CTA.FIND_AND_SET.ALIGN UP0, UR4, UR4 ;  /* 0x00000004000475e3 */ /* 0x000e640008200800 */
[----:B-1----:R-:W-:Y:S01]  /*3850*/  MOV R10, UR4 ;  /* 0x00000004000a7c02 */ /* 0x002fe20008000f00 */
[----:B------:R-:W-:Y:S05]  /*3860*/  BRA.U !UP0, `(.L_x_70) ;  /* 0xfffffffd08e87547 */ /* 0x000fea000b83ffff */
.L_x_69:
[----:B------:R-:W1:Y:S01]  /*3870*/  LDS R6, [UR5+0x10] ;  /* 0x00001005ff067984 */ /* 0x000e620008000800 */
[----:B------:R-:W-:Y:S01]  /*3880*/  IMAD.U32 R0, RZ, RZ, UR6 ;  /* 0x00000006ff007e24 */ /* 0x000fe2000f8e00ff */
[----:B------:R-:W-:-:S03]  /*3890*/  MOV R4, UR49 ;  /* 0x0000003100047c02 */ /* 0x000fc60008000f00 */
[----:B------:R-:W-:Y:S01]  /*38a0*/  VIADD R0, R0, 0x1d0 ;  /* 0x000001d000007836 */ /* 0x000fe20000000000 */
[----:B-1----:R-:W-:-:S04]  /*38b0*/  SHF.L.U32 R6, R6, 0x1f, RZ ;  /* 0x0000001f06067819 */ /* 0x002fc800000006ff */
[----:B------:R-:W1:Y:S02]  /*38c0*/  SYNCS.PHASECHK.TRANS64.TRYWAIT P0, [UR5+0x8], R6 ;  /* 0x00000806ff0075a7 */ /* 0x000e640008001105 */
[----:B-1----:R-:W-:Y:S05]  /*38d0*/  @P0 BRA `(.L_x_71) ;  /* 0x0000000000080947 */ /* 0x002fea0003800000 */
[----:B------:R-:W1:Y:S02]  /*38e0*/  SYNCS.PHASECHK.TRANS64.TRYWAIT P0, [UR5+0x8], R6 ;  /* 0x00000806ff0075a7 */ /* 0x000e640008001105 */
[----:B-1----:R-:W-:Y:S05]  /*38f0*/  @!P0 BRA `(.L_x_72) ;  /* 0x0000006000a08947 */ /* 0x002fea0003800000 */
.L_x_71:
[----:B------:R-:W-:Y:S01]  /*3900*/  PRMT R4, R4, 0x654, R0 ;  /* 0x0000065404047816 */ /* 0x000fe20000000000 */
[----:B------:R-:W-:Y:S01]  /*3910*/  HFMA2 R0, -RZ, RZ, 0, 5.9604644775390625e-08 ;  /* 0x00000001ff007431 */ /* 0x000fe200000001ff */
[----:B------:R-:W-:Y:S01]  /*3920*/  UPRMT UR4, UR49, 0x654, UR7 ;  /* 0x0000065431047896 */ /* 0x000fe20008000007 */
[----:B------:R-:W-:Y:S02]  /*3930*/  IMAD.MOV.U32 R8, RZ, RZ, 0xffff ;  /* 0x0000ffffff087424 */ /* 0x000fe400078e00ff */
[----:B-1----:R-:W-:Y:S02]  /*3940*/  IMAD.MOV.U32 R6, RZ, RZ, 0x4 ;  /* 0x00000004ff067424 */ /* 0x002fe400078e00ff */
[----:B------:R-:W-:Y:S01]  /*3950*/  IMAD.SHL.U32 R9, R10, 0x20, RZ ;  /* 0x000000200a097824 */ /* 0x000fe200078e00ff */
[----:B------:R-:W-:Y:S02]  /*3960*/  MOV R5, UR4 ;  /* 0x0000000400057c02 */ /* 0x000fe40008000f00 */
[-C--:B------:R-:W-:Y:S01]  /*3970*/  SHF.L.U32 R8, R8, R10.reuse, RZ ;  /* 0x0000000a08087219 */ /* 0x080fe200000006ff */
[----:B------:R1:W-:Y:S01]  /*3980*/  SYNCS.ARRIVE.TRANS64.RED RZ, [UR4], R6 ;  /* 0x00000006ffff79a7 */ /* 0x0003e20008000404 */
[----:B------:R-:W-:Y:S01]  /*3990*/  SHF.L.U32 R7, R0, R10, RZ ;  /* 0x0000000a00077219 */ /* 0x000fe200000006ff */
[----:B------:R1:W-:Y:S04]  /*39a0*/  STS [UR6+0x1d0], R9 ;  /* 0x0001d009ff007988 */ /* 0x0003e80008000806 */
[----:B------:R1:W-:Y:S04]  /*39b0*/  STAS [R4.64], R10 ;  /* 0x0000000a04007dbd */ /* 0x0003e8000c0008ff */
[----:B------:R1:W-:Y:S04]  /*39c0*/  ATOMS.OR RZ, [UR5+0x14], R8 ;  /* 0x00001408ffff798c */ /* 0x0003e8000b000005 */
[----:B------:R1:W-:Y:S04]  /*39d0*/  ATOMS.OR RZ, [UR5+0x18], R7 ;  /* 0x00001807ffff798c */ /* 0x0003e8000b000005 */
[----:B------:R1:W-:Y:S02]  /*39e0*/  ATOMS.XOR RZ, [UR5+0x10], R0 ;  /* 0x00001000ffff798c */ /* 0x0003e4000b800005 */
.L_x_68:
[----:B------:R-:W-:Y:S05]  /*39f0*/  BSYNC B0 ;  /* 0x0000000000007941 */ /* 0x000fea0003800000 */
.L_x_67:
[----:B------:R-:W-:Y:S05]  /*3a00*/  BRA.U UP1, `(.L_x_73) ;  /* 0x00000001016c7547 */ /* 0x000fea000b800000 */
[----:B------:R-:W-:-:S03]  /*3a10*/  UMOV UR4, 0xffffffff ;  /* 0xffffffff00047882 */ /* 0x000fc60000000000 */
[----:B------:R-:W-:Y:S05]  /*3a20*/  BRA.DIV UR4, `(.L_x_74) ;  /* 0x00000062046c7947 */ /* 0x000fea000b800000 */
[----:B------:R-:W-:-:S13]  /*3a30*/  ELECT P6, URZ, PT ;  /* 0x0000000000ff782f */ /* 0x000fda00038c0000 */
.L_x_194:
[----:B------:R-:W-:Y:S05]  /*3a40*/  @!P6 BRA `(.L_x_73) ;  /* 0x00000000005ce947 */ /* 0x000fea0003800000 */
[----:B-1----:R-:W1:Y:S02]  /*3a50*/  LDS R4, [UR5+0x10] ;  /* 0x00001005ff047984 */ /* 0x002e640008000800 */
[----:B-1----:R-:W-:-:S04]  /*3a60*/  SHF.L.U32 R4, R4, 0x1f, RZ ;  /* 0x0000001f04047819 */ /* 0x002fc800000006ff */
[----:B------:R-:W1:Y:S02]  /*3a70*/  SYNCS.PHASECHK.TRANS64.TRYWAIT P0, [UR5+0x8], R4 ;  /* 0x00000804ff0075a7 */ /* 0x000e640008001105 */
[----:B-1----:R-:W-:Y:S05]  /*3a80*/  @P0 BRA `(.L_x_75) ;  /* 0x0000000000080947 */ /* 0x002fea0003800000 */
[----:B------:R-:W1:Y:S02]  /*3a90*/  SYNCS.PHASECHK.TRANS64.TRYWAIT P0, [UR5+0x8], R4 ;  /* 0x00000804ff0075a7 */ /* 0x000e640008001105 */
[----:B-1----:R-:W-:Y:S05]  /*3aa0*/  @!P0 BRA `(.L_x_76) ;  /* 0x00000060006c8947 */ /* 0x002fea0003800000 */
.L_x_75:
[----:B------:R-:W2:Y:S01]  /*3ab0*/  LDS R6, [UR6+0x1d0] ;  /* 0x0001d006ff067984 */ /* 0x000ea20008000800 */
[----:B-1----:R-:W-:Y:S02]  /*3ac0*/  HFMA2 R0, -RZ, RZ, 0, 5.9604644775390625e-08 ;  /* 0x00000001ff007431 */ /* 0x002fe400000001ff */
[----:B------:R-:W-:Y:S01]  /*3ad0*/  IMAD.MOV.U32 R4, RZ, RZ, 0xffff ;  /* 0x0000ffffff047424 */ /* 0x000fe200078e00ff */
[----:B------:R-:W-:Y:S01]  /*3ae0*/  UPRMT UR4, UR49, 0x654, UR7 ;  /* 0x0000065431047896 */ /* 0x000fe20008000007 */
[----:B--2---:R-:W-:-:S03]  /*3af0*/  IMAD.SHL.U32 R5, R6, 0x20, RZ ;  /* 0x0000002006057824 */ /* 0x004fc600078e00ff */
[-C--:B------:R-:W-:Y:S02]  /*3b00*/  SHF.L.U32 R4, R4, R6.reuse, RZ ;  /* 0x0000000604047219 */ /* 0x080fe400000006ff */
[----:B------:R-:W-:Y:S01]  /*3b10*/  SHF.L.U32 R6, R0, R6, RZ ;  /* 0x0000000600067219 */ /* 0x000fe200000006ff */
[----:B------:R2:W-:Y:S04]  /*3b20*/  STS [UR6+0x1d0], R5 ;  /* 0x0001d005ff007988 */ /* 0x0005e80008000806 */
[----:B------:R2:W-:Y:S04]  /*3b30*/  ATOMS.OR RZ, [UR5+0x14], R4 ;  /* 0x00001404ffff798c */ /* 0x0005e8000b000005 */
[----:B------:R2:W-:Y:S01]  /*3b40*/  ATOMS.OR RZ, [UR5+0x18], R6 ;  /* 0x00001806ffff798c */ /* 0x0005e2000b000005 */
[----:B------:R-:W-:Y:S03]  /*3b50*/  SYNCS.ARRIVE.TRANS64.RED.A1T0 RZ, [UR4], RZ ;  /* 0x000000ffffff79a7 */ /* 0x000fe60008100404 */
[----:B------:R2:W-:Y:S01]  /*3b60*/  ATOMS.XOR RZ, [UR5+0x10], R0 ;  /* 0x00001000ffff798c */ /* 0x0005e2000b800005 */
[----:B------:R-:W-:Y:S05]  /*3b70*/  BRA `(.L_x_73) ;  /* 0x0000000000107947 */ /* 0x000fea0003800000 */
.L_x_66:
[----:B------:R-:W-:Y:S02]  /*3b80*/  MOV R0, 0xffffffff ;  /* 0xffffffff00007802 */ /* 0x000fe40000000f00 */
[----:B------:R-:W-:-:S03]  /*3b90*/  MOV R4, 0x3bc0 ;  /* 0x00003bc000047802 */ /* 0x000fc60000000f00 */
[----:B------:R1:W-:Y:S04]  /*3ba0*/  STS [UR6+0x1d0], R0 ;  /* 0x0001d000ff007988 */ /* 0x0003e80008000806 */
[----:B-1---5:R-:W-:Y:S05]  /*3bb0*/  CALL.REL.NOINC `($__internal_1_$__cuda_sm10x_tcgen05_guardrail_trap_phase_invalid_during_alloc) ;  /* 0x0000006800407944 */ /* 0x022fea0003c00000 */
.L_x_73:
[----:B------:R-:W-:Y:S05]  /*3bc0*/  WARPSYNC.ALL ;  /* 0x0000000000007948 */ /* 0x000fea0003800000 */
[----:B------:R-:W3:Y:S01]  /*3bd0*/  S2UR UR4, SR_CgaCtaId ;  /* 0x00000000000479c3 */ /* 0x000ee20000008800 */
[----:B------:R-:W-:Y:S01]  /*3be0*/  UMOV UR26, 0x400 ;  /* 0x00000400001a7882 */ /* 0x000fe20000000000 */
[----:B------:R-:W-:-:S06]  /*3bf0*/  NOP ;  /* 0x0000000000007918 */ /* 0x000fcc0000000000 */
[----:B------:R-:W-:Y:S06]  /*3c00*/  BAR.ARV 0x6, 0xa0 ;  /* 0x0182800000007b1d */ /* 0x000fec0000002000 */
[----:B------:R-:W4:Y:S01]  /*3c10*/  LDCU UR6, c[0x0][0x38c] ;  /* 0x00007180ff0677ac */ /* 0x000f220008000800 */
[----:B------:R-:W-:Y:S01]  /*3c20*/  LOP3.LUT R3, R3, 0xffff, RZ, 0xc0, !PT ;  /* 0x0000ffff03037812 */ /* 0x000fe200078ec0ff */
[----:B-1----:R-:W-:Y:S01]  /*3c30*/  IMAD.MOV.U32 R9, RZ, RZ, 0x1 ;  /* 0x00000001ff097424 */ /* 0x002fe200078e00ff */
[----:B------:R-:W-:Y:S01]  /*3c40*/  LOP3.LUT R2, R2, 0xffff, RZ, 0xc0, !PT ;  /* 0x0000ffff02027812 */ /* 0x000fe200078ec0ff */
[----:B------:R-:W-:Y:S01]  /*3c50*/  IMAD.MOV.U32 R8, RZ, RZ, RZ ;  /* 0x000000ffff087224 */ /* 0x000fe200078e00ff */
[----:B------:R-:W-:Y:S01]  /*3c60*/  R2UR UR28, R3 ;  /* 0x00000000031c72ca */ /* 0x000fe200000e0000 */
[----:B------:R-:W-:Y:S01]  /*3c70*/  UMOV UR32, URZ ;  /* 0x000000ff00207c82 */ /* 0x000fe20008000000 */
[----:B------:R-:W-:-:S02]  /*3c80*/  R2UR UR42, R2 ;  /* 0x00000000022a72ca */ /* 0x000fc400000e0000 */
[----:B------:R-:W-:Y:S01]  /*3c90*/  CS2R R2, SRZ ;  /* 0x0000000000027805 */ /* 0x000fe2000001ff00 */
[----:B------:R-:W-:Y:S01]  /*3ca0*/  UMOV UR23, URZ ;  /* 0x000000ff00177c82 */ /* 0x000fe20008000000 */
[----:B---3--:R-:W-:Y:S01]  /*3cb0*/  ULEA UR26, UR4, UR26, 0x18 ;  /* 0x0000001a041a7291 */ /* 0x008fe2000f8ec0ff */
[----:B------:R-:W-:Y:S01]  /*3cc0*/  UMOV UR22, URZ ;  /* 0x000000ff00167c82 */ /* 0x000fe20008000000 */
[----:B------:R-:W-:Y:S02]  /*3cd0*/  UISETP.NE.AND UP3, UPT, UR48, URZ, UPT ;  /* 0x000000ff3000728c */ /* 0x000fe4000bf65270 */
[----:B------:R-:W-:Y:S02]  /*3ce0*/  UIADD3 UR5, UPT, UPT, UR26, 0x4300, URZ ;  /* 0x000043001a057890 */ /* 0x000fe4000fffe0ff */
[----:B------:R-:W-:-:S03]  /*3cf0*/  UIADD3 UR4, UPT, UPT, UR26, 0x1e300, URZ ;  /* 0x0001e3001a047890 */ /* 0x000fc6000fffe0ff */
[----:B--2---:R-:W1:Y:S01]  /*3d00*/  LDS R0, [UR26+0x1d0] ;  /* 0x0001d01aff007984 */ /* 0x004e620008000800 */
[----:B----4-:R-:W-:Y:S02]  /*3d10*/  UIADD3 UR6, UPT, UPT, UR6, 0x3f, URZ ;  /* 0x0000003f06067890 */ /* 0x010fe4000fffe0ff */
[----:B------:R-:W-:Y:S02]  /*3d20*/  USHF.R.U32.HI UR5, URZ, 0x4, UR5 ;  /* 0x00000004ff057899 */ /* 0x000fe40008011605 */
[----:B------:R-:W-:Y:S02]  /*3d30*/  USHF.R.S32.HI UR33, URZ, 0x1f, UR6 ;  /* 0x0000001fff217899 */ /* 0x000fe40008011406 */
[----:B------:R-:W-:Y:S02]  /*3d40*/  USHF.R.U32.HI UR4, URZ, 0x4, UR4 ;  /* 0x00000004ff047899 */ /* 0x000fe40008011604 */
[----:B------:R-:W-:Y:S02]  /*3d50*/  ULEA.HI UR33, UR33, UR6, URZ, 0x6 ;  /* 0x0000000621217291 */ /* 0x000fe4000f8f30ff */
[----:B------:R-:W-:-:S02]  /*3d60*/  ULOP3.LUT UR5, UR5, 0x3fff, URZ, 0xc0, !UPT ;  /* 0x00003fff05057892 */ /* 0x000fc4000f8ec0ff */
[----:B------:R-:W-:Y:S02]  /*3d70*/  USHF.R.S32.HI UR33, URZ, 0x6, UR33 ;  /* 0x00000006ff217899 */ /* 0x000fe40008011421 */
[----:B------:R-:W-:Y:S02]  /*3d80*/  ULOP3.LUT UR30, UR4, 0x3fff, URZ, 0xc0, !UPT ;  /* 0x00003fff041e7892 */ /* 0x000fe4000f8ec0ff */
[----:B------:R-:W-:Y:S01]  /*3d90*/  UISETP.LT.AND UP0, UPT, UR33, 0x1, UPT ;  /* 0x000000012100788c */ /* 0x000fe2000bf01270 */
[----:B------:R-:W-:Y:S01]  /*3da0*/  UMOV UR40, 0x0 ;  /* 0x0000000000287882 */ /* 0x000fe20000000000 */
[----:B------:R-:W-:Y:S01]  /*3db0*/  UMOV UR41, 0x8200010 ;  /* 0x0820001000297882 */ /* 0x000fe20000000000 */
[----:B------:R-:W-:Y:S02]  /*3dc0*/  ULOP3.LUT UR29, UR5, 0x10000, URZ, 0xfc, !UPT ;  /* 0x00010000051d7892 */ /* 0x000fe4000f8efcff */
[----:B------:R-:W-:Y:S02]  /*3dd0*/  ULOP3.LUT UR30, UR30, 0x10000, URZ, 0xfc, !UPT ;  /* 0x000100001e1e7892 */ /* 0x000fe4000f8efcff */
[----:B------:R-:W-:Y:S01]  /*3de0*/  USEL UR43, UR33, 0x1, !UP0 ;  /* 0x00000001212b7887 */ /* 0x000fe2000c000000 */
[----:B------:R-:W-:Y:S01]  /*3df0*/  UMOV UR38, 0x0 ;  /* 0x0000000000267882 */ /* 0x000fe20000000000 */
[----:B------:R-:W-:Y:S01]  /*3e00*/  UMOV UR39, 0x8200010 ;  /* 0x0820001000277882 */ /* 0x000fe20000000000 */
[----:B------:R-:W-:Y:S01]  /*3e10*/  UMOV UR36, 0x0 ;  /* 0x0000000000247882 */ /* 0x000fe20000000000 */
[----:B------:R-:W-:Y:S01]  /*3e20*/  UMOV UR37, 0x8200010 ;  /* 0x0820001000257882 */ /* 0x000fe20000000000 */
[----:B------:R-:W-:Y:S01]  /*3e30*/  UMOV UR34, 0x0 ;  /* 0x0000000000227882 */ /* 0x000fe20000000000 */
[----:B------:R-:W-:Y:S01]  /*3e40*/  UMOV UR35, 0x8200010 ;  /* 0x0820001000237882 */ /* 0x000fe20000000000 */
[----:B-1----:R-:W-:-:S15]  /*3e50*/  R2UR UR44, R0 ;  /* 0x00000000002c72ca */ /* 0x002fde00000e0000 */
.L_x_84:
[C---:B------:R-:W-:Y:S02]  /*3e60*/  LEA R0, R8.reuse, UR26, 0x3 ;  /* 0x0000001a08007c11 */ /* 0x040fe4000f8e18ff */
[----:B------:R-:W-:Y:S02]  /*3e70*/  SHF.L.U32 R4, R3, 0x1f, RZ ;  /* 0x0000001f03047819 */ /* 0x000fe400000006ff */
[----:B------:R-:W-:Y:S02]  /*3e80*/  LEA R5, R8, UR26, 0x4 ;  /* 0x0000001a08057c11 */ /* 0x000fe4000f8e20ff */
[----:B------:R-:W1:Y:S02]  /*3e90*/  SYNCS.PHASECHK.TRANS64.TRYWAIT P0, [R0+URZ+0x120], R4 ;  /* 0x00012004000075a7 */ /* 0x000e6400080011ff */
[----:B-1-3--:R-:W-:Y:S05]  /*3ea0*/  @!P0 BRA `(.L_x_77) ;  /* 0x0000005c00848947 */ /* 0x00afea0003800000 */
.L_x_195:
[----:B-1----:R-:W1:Y:S01]  /*3eb0*/  LDS.128 R4, [R5+0x1b0] ;  /* 0x0001b00005047984 */ /* 0x002e620000000c00 */
[----:B------:R-:W-:Y:S02]  /*3ec0*/  VIADD R0, R0, 0x130 ;  /* 0x0000013000007836 */ /* 0x000fe40000000000 */
[----:B------:R-:W-:Y:S01]  /*3ed0*/  VIADD R8, R8, 0x1 ;  /* 0x0000000108087836 */ /* 0x000fe20000000000 */
[----:B------:R-:W-:Y:S01]  /*3ee0*/  @!PT LDS RZ, [RZ] ;  /* 0x00000000fffff984 */ /* 0x000fe20000000800 */
[----:B------:R-:W-:Y:S01]  /*3ef0*/  @!PT LDS RZ, [RZ] ;  /* 0x00000000fffff984 */ /* 0x000fe20000000800 */
[----:B------:R-:W-:Y:S01]  /*3f00*/  @!PT LDS RZ, [RZ] ;  /* 0x00000000fffff984 */ /* 0x000fe20000000800 */
[----:B------:R-:W-:Y:S01]  /*3f10*/  @!PT LDS RZ, [RZ] ;  /* 0x00000000fffff984 */ /* 0x000fe20000000800 */
[----:B------:R2:W-:Y:S06]  /*3f20*/  MEMBAR.ALL.CTA ;  /* 0x0000000000007992 */ /* 0x0005ec0000008000 */
[----:B--2---:R-:W2:Y:S01]  /*3f30*/  FENCE.VIEW.ASYNC.S ;  /* 0x00000000000073c6 */ /* 0x004ea20000000000 */
[----:B------:R-:W-:-:S04]  /*3f40*/  PRMT R0, RZ, 0x654, R0 ;  /* 0x00000654ff007816 */ /* 0x000fc80000000000 */
[----:B--2---:R2:W-:Y:S01]  /*3f50*/  SYNCS.ARRIVE.TRANS64.RED.A1T0 RZ, [R0+URZ], RZ ;  /* 0x000000ff00ff79a7 */ /* 0x0045e200081004ff */
[----:B-1----:R-:W-:Y:S01]  /*3f60*/  LOP3.LUT P1, RZ, R6, 0x1, RZ, 0xc0, !PT ;  /* 0x0000000106ff7812 */ /* 0x002fe2000782c0ff */
[----:B--2---:R-:W-:-:S12]  /*3f70*/  BRA.U UP3, `(.L_x_78) ;  /* 0x0000000503087547 */ /* 0x004fd8000b800000 */
[----:B------:R-:W1:Y:S01]  /*3f80*/  LDCU UR4, c[0x0][0x38c] ;  /* 0x00007180ff0477ac */ /* 0x000e620008000800 */
[----:B------:R-:W-:Y:S02]  /*3f90*/  PLOP3.LUT P2, PT, PT, PT, PT, 0x80, 0x8 ;  /* 0x000000000008781c */ /* 0x000fe40003f4f070 */
[----:B------:R-:W-:Y:S01]  /*3fa0*/  SHF.L.U32 R4, R9, 0x1f, RZ ;  /* 0x0000001f09047819 */ /* 0x000fe200000006ff */
[----:B------:R-:W-:Y:S02]  /*3fb0*/  ULEA UR31, UR32, UR26, 0x3 ;  /* 0x0000001a201f7291 */ /* 0x000fe4000f8e18ff */
[----:B------:R-:W-:Y:S02]  /*3fc0*/  ULEA UR11, UR32, UR44, 0x6 ;  /* 0x0000002c200b7291 */ /* 0x000fe4000f8e30ff */
[----:B-1----:R-:W-:-:S06]  /*3fd0*/  UISETP.GE.AND UP0, UPT, UR4, 0x1, UPT ;  /* 0x000000010400788c */ /* 0x002fcc000bf06270 */
[----:B------:R-:W-:-:S05]  /*3fe0*/  PLOP3.LUT P0, PT, PT, PT, UP0, 0x80, 0x8 ;  /* 0x000000000008781c */ /* 0x000fca0003f0f008 */
[----:B------:R-:W-:-:S08]  /*3ff0*/  @UP0 ULEA UR4, UR23, UR26, 0x3 ;  /* 0x0000001a17040291 */ /* 0x000fd0000f8e18ff */
[----:B------:R-:W-:-:S04]  /*4000*/  @P0 SHF.L.U32 R0, R2, 0x1f, RZ ;  /* 0x0000001f02000819 */ /* 0x000fc800000006ff */
[----:B------:R1:W2:Y:S01]  /*4010*/  @P0 SYNCS.PHASECHK.TRANS64.TRYWAIT P2, [UR4], R0 ;  /* 0x00000000ff0005a7 */ /* 0x0002a20008041104 */
[----:B------:R-:W3:Y:S02]  /*4020*/  SYNCS.PHASECHK.TRANS64.TRYWAIT P0, [UR31+0x160], R4 ;  /* 0x00016004ff0075a7 */ /* 0x000ee4000800111f */
[----:B-123--:R-:W-:Y:S05]  /*4030*/  @!P0 BRA `(.L_x_79) ;  /* 0x0000005c00348947 */ /* 0x00efea0003800000 */
.L_x_197:
[----:B------:R-:W-:Y:S01]  /*4040*/  UMOV UR27, UR22 ;  /* 0x00000016001b7c82 */ /* 0x000fe20008000000 */
[----:B------:R-:W-:Y:S05]  /*4050*/  BRA.U !UP0, `(.L_x_80) ;  /* 0x0000000108c07547 */ /* 0x000fea000b800000 */
[----:B------:R-:W-:Y:S02]  /*4060*/  UIADD3 UR27, UPT, UPT, UR43, UR22, URZ ;  /* 0x000000162b1b7290 */ /* 0x000fe4000fffe0ff */
[----:B------:R-:W-:Y:S01]  /*4070*/  UPLOP3.LUT UP2, UPT, UPT, UPT, UPT, 0x40, 0x4 ;  /* 0x000000000004789c */ /* 0x000fe20003f4e870 */
[----:B------:R-:W-:Y:S01]  /*4080*/  UMOV UR24, UR33 ;  /* 0x0000002100187c82 */ /* 0x000fe20008000000 */
[----:B------:R-:W-:-:S09]  /*4090*/  UMOV UR10, UR23 ;  /* 0x00000017000a7c82 */ /* 0x000fd20008000000 */
.L_x_83:
[----:B--2---:R-:W-:Y:S01]  /*40a0*/  ULEA UR5, UR10, UR26, 0x3 ;  /* 0x0000001a0a057291 */ /* 0x004fe2000f8e18ff */
[----:B---3--:R-:W-:Y:S11]  /*40b0*/  @P2 BRA `(.L_x_81) ;  /* 0x00000000000c2947 */ /* 0x008ff60003800000 */
[----:B-1----:R-:W-:Y:S04]  /*40c0*/  SHF.L.U32 R4, R2, 0x1f, RZ ;  /* 0x0000001f02047819 */ /* 0x002fe800000006ff */
[----:B------:R-:W1:Y:S02]  /*40d0*/  SYNCS.PHASECHK.TRANS64.TRYWAIT P0, [UR5], R4 ;  /* 0x00000004ff0075a7 */ /* 0x000e640008001105 */
[----:B-1----:R-:W-:Y:S05]  /*40e0*/  @!P0 BRA `(.L_x_82) ;  /* 0x0000005c00208947 */ /* 0x002fea0003800000 */
.L_x_81:
[----:B------:R-:W-:Y:S01]  /*40f0*/  UISETP.NE.AND UP0, UPT, UR24, 0x1, UPT ;  /* 0x000000011800788c */ /* 0x000fe2000bf05270 */
[----:B------:R-:W-:Y:S01]  /*4100*/  PLOP3.LUT P2, PT, PT, PT, PT, 0x80, 0x8 ;  /* 0x000000000008781c */ /* 0x000fe20003f4f070 */
[----:B------:R-:W-:Y:S02]  /*4110*/  UIADD3 UR4, UPT, UPT, UR10, 0x1, URZ ;  /* 0x000000010a047890 */ /* 0x000fe4000fffe0ff */
[----:B------:R-:W-:Y:S02]  /*4120*/  UIADD3 UR25, UPT, UPT, UR5, 0x68, URZ ;  /* 0x0000006805197890 */ /* 0x000fe4000fffe0ff */
[----:B------:R-:W-:Y:S01]  /*4130*/  UISETP.NE.AND UP1, UPT, UR4, 0xd, UPT ;  /* 0x0000000d0400788c */ /* 0x000fe2000bf25270 */
[----:B------:R-:W-:Y:S01]  /*4140*/  PLOP3.LUT P0, PT, PT, PT, UP0, 0x80, 0x8 ;  /* 0x000000000008781c */ /* 0x000fe20003f0f008 */
[----:B------:R-:W-:Y:S02]  /*4150*/  UIADD3 UR22, UPT, UPT, UR22, 0x1, URZ ;  /* 0x0000000116167890 */ /* 0x000fe4000fffe0ff */
[----:B------:R-:W-:Y:S02]  /*4160*/  USEL UR6, URZ, 0x1, UP1 ;  /* 0x00000001ff067887 */ /* 0x000fe40008800000 */
[----:B------:R-:W-:Y:S02]  /*4170*/  USEL UR23, UR4, URZ, UP1 ;  /* 0x000000ff04177287 */ /* 0x000fe40008800000 */
[----:B------:R-:W-:Y:S02]  /*4180*/  UIADD3 UR24, UPT, UPT, UR24, -0x1, URZ ;  /* 0xffffffff18187890 */ /* 0x000fe4000fffe0ff */
[----:B------:R-:W-:Y:S01]  /*4190*/  @UP0 ULEA UR4, UR23, UR26, 0x3 ;  /* 0x0000001a17040291 */ /* 0x000fe2000f8e18ff */
[----:B------:R-:W-:Y:S01]  /*41a0*/  LOP3.LUT R2, R2, UR6, RZ, 0x3c, !PT ;  /* 0x0000000602027c12 */ /* 0x000fe2000f8e3cff */
[----:B------:R-:W-:Y:S02]  /*41b0*/  ULEA UR6, UR10, UR30, 0x9 ;  /* 0x0000001e0a067291 */ /* 0x000fe4000f8e48ff */
[----:B------:R-:W-:Y:S01]  /*41c0*/  UISETP.NE.AND UP0, UPT, UR22, UR27, UPT ;  /* 0x0000001b1600728c */ /* 0x000fe2000bf05270 */
[----:B-1----:R-:W-:Y:S01]  /*41d0*/  @P0 SHF.L.U32 R0, R2, 0x1f, RZ ;  /* 0x0000001f02000819 */ /* 0x002fe200000006ff */
[----:B------:R-:W-:Y:S02]  /*41e0*/  UIADD3 UR20, UPT, UPT, UR6, 0x2, URZ ;  /* 0x0000000206147890 */ /* 0x000fe4000fffe0ff */
[----:B------:R-:W-:Y:S01]  /*41f0*/  UIADD3 UR16, UPT, UPT, UR6, 0x4, URZ ;  /* 0x0000000406107890 */ /* 0x000fe2000fffe0ff */
[----:B------:R2:W3:Y:S01]  /*4200*/  @P0 SYNCS.PHASECHK.TRANS64.TRYWAIT P2, [UR4], R0 ;  /* 0x00000000ff0005a7 */ /* 0x0004e20008041104 */
[----:B------:R-:W-:Y:S02]  /*4210*/  ULEA UR4, UR10, UR29, 0x9 ;  /* 0x0000001d0a047291 */ /* 0x000fe4000f8e48ff */
[----:B------:R-:W-:Y:S02]  /*4220*/  UIADD3 UR12, UPT, UPT, UR6, 0x6, URZ ;  /* 0x00000006060c7890 */ /* 0x000fe4000fffe0ff */
[----:B------:R-:W-:Y:S02]  /*4230*/  UIADD3 UR18, UPT, UPT, UR4, 0x2, URZ ;  /* 0x0000000204127890 */ /* 0x000fe4000fffe0ff */
[----:B------:R-:W-:Y:S02]  /*4240*/  UIADD3 UR14, UPT, UPT, UR4, 0x4, URZ ;  /* 0x00000004040e7890 */ /* 0x000fe4000fffe0ff */
[----:B------:R-:W-:Y:S01]  /*4250*/  UIADD3 UR8, UPT, UPT, UR4, 0x6, URZ ;  /* 0x0000000604087890 */ /* 0x000fe2000fffe0ff */
[----:B------:R-:W-:Y:S01]  /*4260*/  UMOV UR7, 0x40004040 ;  /* 0x4000404000077882 */ /* 0x000fe20000000000 */
[----:B------:R-:W-:Y:S01]  /*4270*/  UMOV UR5, 0x40004040 ;  /* 0x4000404000057882 */ /* 0x000fe20000000000 */
[----:B------:R-:W-:Y:S01]  /*4280*/  UMOV UR21, 0x40004040 ;  /* 0x4000404000157882 */ /* 0x000fe20000000000 */
[----:B------:R2:W-:Y:S01]  /*4290*/  UTCHMMA.2CTA gdesc[UR4], gdesc[UR6], tmem[UR11], tmem[UR40], idesc[UR41], UP2 ;  /* 0x00ff2806040075ea */ /* 0x0005e2000920000b */
[----:B------:R-:W-:Y:S01]  /*42a0*/  UPLOP3.LUT UP2, UPT, UPT, UPT, UPT, 0x80, 0x8 ;  /* 0x000000000008789c */ /* 0x000fe20003f4f070 */
[----:B------:R-:W-:Y:S01]  /*42b0*/  UMOV UR19, 0x40004040 ;  /* 0x4000404000137882 */ /* 0x000fe20000000000 */
[----:B------:R-:W-:Y:S01]  /*42c0*/  UMOV UR17, 0x40004040 ;  /* 0x4000404000117882 */ /* 0x000fe20000000000 */
[----:B------:R2:W-:Y:S01]  /*42d0*/  UTCHMMA.2CTA gdesc[UR18], gdesc[UR20], tmem[UR11], tmem[UR38], idesc[UR39], UPT ;  /* 0x00ff2614120075ea */ /* 0x0005e2000ba0000b */
[----:B------:R-:W-:Y:S01]  /*42e0*/  UMOV UR15, 0x40004040 ;  /* 0x40004040000f7882 */ /* 0x000fe20000000000 */
[----:B------:R-:W-:Y:S01]  /*42f0*/  UMOV UR13, 0x40004040 ;  /* 0x40004040000d7882 */ /* 0x000fe20000000000 */
[----:B------:R-:W-:Y:S01]  /*4300*/  UMOV UR9, 0x40004040 ;  /* 0x4000404000097882 */ /* 0x000fe20000000000 */
[----:B------:R2:W-:Y:S01]  /*4310*/  UTCHMMA.2CTA gdesc[UR14], gdesc[UR16], tmem[UR11], tmem[UR36], idesc[UR37], UPT ;  /* 0x00ff24100e0075ea */ /* 0x0005e2000ba0000b */
[----:B------:R2:W-:Y:S01]  /*4320*/  UTCHMMA.2CTA gdesc[UR8], gdesc[UR12], tmem[UR11], tmem[UR34], idesc[UR35], UPT ;  /* 0x00ff220c080075ea */ /* 0x0005e2000ba0000b */
[----:B------:R2:W-:Y:S01]  /*4330*/  UTCBAR.2CTA.MULTICAST [UR25], URZ, UR28 ;  /* 0x000000ff190073e9 */ /* 0x0005e2000820081c */
[----:B------:R-:W-:Y:S01]  /*4340*/  UMOV UR10, UR23 ;  /* 0x00000017000a7c82 */ /* 0x000fe20008000000 */
[----:B------:R-:W-:Y:S05]  /*4350*/  BRA.U UP0, `(.L_x_83) ;  /* 0xfffffffd00507547 */ /* 0x000fea000b83ffff */
.L_x_80:
[----:B--2---:R-:W-:Y:S01]  /*4360*/  UIADD3 UR4, UPT, UPT, UR31, 0x140, URZ ;  /* 0x000001401f047890 */ /* 0x004fe2000fffe0ff */
[----:B------:R-:W-:-:S08]  /*4370*/  UMOV UR22, UR27 ;  /* 0x0000001b00167c82 */ /* 0x000fd00008000000 */
[----:B------:R2:W-:Y:S01]  /*4380*/  UTCBAR.2CTA.MULTICAST [UR4], URZ, UR42 ;  /* 0x000000ff040073e9 */ /* 0x0005e2000820082a */
[----:B------:R-:W-:Y:S02]  /*4390*/  NOP ;  /* 0x0000000000007918 */ /* 0x000fe40000000000 */
.L_x_78:
[----:B--2---:R-:W-:Y:S01]  /*43a0*/  UIADD3 UR4, UPT, UPT, UR32, 0x1, URZ ;  /* 0x0000000120047890 */ /* 0x004fe2000fffe0ff */
[----:B------:R-:W-:-:S03]  /*43b0*/  ISETP.NE.AND P0, PT, R8, 0x2, PT ;  /* 0x000000020800780c */ /* 0x000fc60003f05270 */
[----:B------:R-:W-:Y:S01]  /*43c0*/  UISETP.NE.AND UP0, UPT, UR4, 0x4, UPT ;  /* 0x000000040400788c */ /* 0x000fe2000bf05270 */
[----:B-1----:R-:W-:Y:S02]  /*43d0*/  SEL R0, RZ, 0x1, P0 ;  /* 0x00000001ff007807 */ /* 0x002fe40000000000 */
[----:B------:R-:W-:Y:S01]  /*43e0*/  SEL R8, R8, RZ, P0 ;  /* 0x000000ff08087207 */ /* 0x000fe20000000000 */
[----:B------:R-:W-:Y:S01]  /*43f0*/  USEL UR5, URZ, 0x1, UP0 ;  /* 0x00000001ff057887 */ /* 0x000fe20008000000 */
[----:B------:R-:W-:Y:S01]  /*4400*/  LOP3.LUT R3, R3, R0, RZ, 0x3c, !PT ;  /* 0x0000000003037212 */ /* 0x000fe200078e3cff */
[----:B------:R-:W-:-:S04]  /*4410*/  USEL UR32, UR4, URZ, UP0 ;  /* 0x000000ff04207287 */ /* 0x000fc80008000000 */
[----:B------:R-:W-:Y:S01]  /*4420*/  LOP3.LUT R9, R9, UR5, RZ, 0x3c, !PT ;  /* 0x0000000509097c12 */ /* 0x000fe2000f8e3cff */
[----:B------:R-:W-:Y:S07]  /*4430*/  @P1 BRA `(.L_x_84) ;  /* 0xfffffff800881947 */ /* 0x000fee000383ffff */
[----:B------:R-:W1:Y:S01]  /*4440*/  S2UR UR8, SR_CgaCtaId ;  /* 0x00000000000879c3 */ /* 0x000e620000008800 */
[----:B------:R-:W-:Y:S01]  /*4450*/  ELECT P0, URZ, PT ;  /* 0x0000000000ff782f */ /* 0x000fe20003800000 */
[----:B------:R-:W-:Y:S01]  /*4460*/  HFMA2 R0, -RZ, RZ, 0, 5.9604644775390625e-08 ;  /* 0x00000001ff007431 */ /* 0x000fe200000001ff */
[----:B------:R-:W-:-:S05]  /*4470*/  UMOV UR4, 0x40 ;  /* 0x0000004000047882 */ /* 0x000fca0000000000 */
[----:B------:R-:W-:Y:S01]  /*4480*/  UVIRTCOUNT.DEALLOC.SMPOOL 0x80 ;  /* 0x000000800000784c */ /* 0x000fe20000000000 */
[----:B------:R-:W-:Y:S02]  /*4490*/  UISETP.NE.AND UP1, UPT, UR48, URZ, UPT ;  /* 0x000000ff3000728c */ /* 0x000fe4000bf25270 */
[----:B-1----:R-:W-:-:S09]  /*44a0*/  ULEA UR8, UR8, UR4, 0x18 ;  /* 0x0000000408087291 */ /* 0x002fd2000f8ec0ff */
[----:B------:R1:W-:Y:S01]  /*44b0*/  @P0 STS.U8 [UR8+0x1c], R0 ;  /* 0x00001c00ff000988 */ /* 0x0003e20008000008 */
[----:B------:R-:W-:Y:S05]  /*44c0*/  BRA.U UP1, `(.L_x_85) ;  /* 0x0000000101a07547 */ /* 0x000fea000b800000 */
[----:B------:R-:W-:Y:S01]  /*44d0*/  UIADD3 UR7, UPT, UPT, UR26, 0x160, URZ ;  /* 0x000001601a077890 */ /* 0x000fe2000fffe0ff */
[----:B------:R-:W-:-:S03]  /*44e0*/  SHF.L.U32 R2, R9, 0x1f, RZ ;  /* 0x0000001f09027819 */ /* 0x000fc600000006ff */
[----:B------:R-:W-:-:S09]  /*44f0*/  ULEA UR4, UR32, UR7, 0x3 ;  /* 0x0000000720047291 */ /* 0x000fd2000f8e18ff */
[----:B------:R-:W2:Y:S02]  /*4500*/  SYNCS.PHASECHK.TRANS64.TRYWAIT P0, [UR4], R2 ;  /* 0x00000002ff0075a7 */ /* 0x000ea40008001104 */
[----:B--2---:R-:W-:Y:S05]  /*4510*/  @!P0 BRA `(.L_x_86) ;  /* 0x00000058002c8947 */ /* 0x004fea0003800000 */
.L_x_200:
        /* <DEDUP_REMOVED lines=9> */
.L_x_202:
        /* <DEDUP_REMOVED lines=9> */
.L_x_204:
[----:B------:R-:W-:-:S04]  /*4640*/  UIADD3 UR4, UPT, UPT, UR4, 0x1, URZ ;  /* 0x0000000104047890 */ /* 0x000fc8000fffe0ff */
[----:B------:R-:W-:-:S04]  /*4650*/  UISETP.NE.AND UP0, UPT, UR4, 0x4, UPT ;  /* 0x000000040400788c */ /* 0x000fc8000bf05270 */
[----:B------:R-:W-:Y:S02]  /*4660*/  USEL UR5, URZ, 0x1, UP0 ;  /* 0x00000001ff057887 */ /* 0x000fe40008000000 */
[----:B------:R-:W-:-:S04]  /*4670*/  USEL UR4, UR4, URZ, UP0 ;  /* 0x000000ff04047287 */ /* 0x000fc80008000000 */
[----:B------:R-:W-:Y:S01]  /*4680*/  ULEA UR4, UR4, UR7, 0x3 ;  /* 0x0000000704047291 */ /* 0x000fe2000f8e18ff */
[----:B------:R-:W-:-:S04]  /*4690*/  LOP3.LUT R2, R2, UR5, RZ, 0x3c, !PT ;  /* 0x0000000502027c12 */ /* 0x000fc8000f8e3cff */
[----:B------:R-:W-:Y:S01]  /*46a0*/  SHF.L.U32 R2, R2, 0x1f, RZ ;  /* 0x0000001f02027819 */ /* 0x000fe200000006ff */
[----:B-1----:R-:W-:-:S04]  /*46b0*/  IMAD.U32 R0, RZ, RZ, UR4 ;  /* 0x00000004ff007e24 */ /* 0x002fc8000f8e00ff */
[----:B------:R1:W2:Y:S03]  /*46c0*/  SYNCS.PHASECHK.TRANS64.TRYWAIT P0, [R0+URZ], R2 ;  /* 0x00000002000075a7 */ /* 0x0002a600080011ff */
[----:B--2---:R-:W-:Y:S05]  /*46d0*/  @!P0 NANOSLEEP.SYNCS 0x989680 ;  /* 0x009896800000895d */ /* 0x004fea0003900000 */
[----:B------:R-:W2:Y:S02]  /*46e0*/  @!P0 SYNCS.PHASECHK.TRANS64 P0, [R0+URZ], R2 ;  /* 0x00000002000085a7 */ /* 0x000ea400080010ff */
[----:B--2---:R-:W-:Y:S05]  /*46f0*/  @P0 BRA `(.L_x_89) ;  /* 0x0000000000200947 */ /* 0x004fea0003800000 */
.L_x_90:
[----:B--2---:R2:W4:Y:S02]  /*4700*/  SYNCS.PHASECHK.TRANS64.TRYWAIT P0, [R0+URZ], R2 ;  /* 0x00000002000075a7 */ /* 0x00452400080011ff */
[----:B----4-:R-:W-:Y:S05]  /*4710*/  @!P0 NANOSLEEP.SYNCS 0x989680 ;  /* 0x009896800000895d */ /* 0x010fea0003900000 */
[----:B------:R-:W4:Y:S02]  /*4720*/  @!P0 SYNCS.PHASECHK.TRANS64 P0, [R0+URZ], R2 ;  /* 0x00000002000085a7 */ /* 0x000f2400080010ff */
[----:B----4-:R-:W-:Y:S05]  /*4730*/  @!P0 BRA `(.L_x_90) ;  /* 0xfffffffc00f08947 */ /* 0x010fea000383ffff */
[----:B------:R-:W-:Y:S05]  /*4740*/  BRA `(.L_x_89) ;  /* 0x00000000000c7947 */ /* 0x000fea0003800000 */
.L_x_85:
[----:B------:R-:W-:-:S04]  /*4750*/  UIADD3 UR4, UPT, UPT, UR26, 0x1a0, URZ ;  /* 0x000001a01a047890 */ /* 0x000fc8000fffe0ff */
[----:B------:R-:W-:-:S09]  /*4760*/  UPRMT UR4, UR49, 0x654, UR4 ;  /* 0x0000065431047896 */ /* 0x000fd20008000004 */
[----:B------:R-:W-:Y:S03]  /*4770*/  SYNCS.ARRIVE.TRANS64.RED.A1T0 RZ, [UR4], RZ ;  /* 0x000000ffffff79a7 */ /* 0x000fe60008100404 */
.L_x_89:
[----:B-12---:R-:W-:Y:S01]  /*4780*/  SHF.L.U32 R2, RZ, 0x1f, RZ ;  /* 0x0000001fff027819 */ /* 0x006fe200000006ff */
[----:B------:R-:W-:Y:S01]  /*4790*/  UIADD3 UR4, UPT, UPT, UR26, 0x1a0, URZ ;  /* 0x000001a01a047890 */ /* 0x000fe2000fffe0ff */
[----:B------:R-:W-:Y:S02]  /*47a0*/  PLOP3.LUT P0, PT, PT, PT, UP1, 0x80, 0x8 ;  /* 0x000000000008781c */ /* 0x000fe40003f0f018 */
[----:B------:R-:W1:Y:S02]  /*47b0*/  SYNCS.PHASECHK.TRANS64.TRYWAIT P1, [UR26+0x1a0], R2 ;  /* 0x0001a002ff0075a7 */ /* 0x000e64000802111a */
[----:B-1----:R-:W-:Y:S09]  /*47c0*/  @!P1 BRA `(.L_x_91) ;  /* 0x0000005400c89947 */ /* 0x002ff20003800000 */
.L_x_206:
[----:B------:R-:W-:Y:S01]  /*47d0*/  @!UP1 UPRMT UR4, UR49, 0x654, UR4 ;  /* 0x0000065431049896 */ /* 0x000fe20008000004 */
[----:B------:R-:W-:Y:S01]  /*47e0*/  UMOV UR5, 0xffff ;  /* 0x0000ffff00057882 */ /* 0x000fe20000000000 */
[----:B------:R-:W-:-:S07]  /*47f0*/  UMOV UR6, 0x1 ;  /* 0x0000000100067882 */ /* 0x000fce0000000000 */
[----:B------:R-:W-:Y:S01]  /*4800*/  @!P0 SYNCS.ARRIVE.TRANS64.RED.A1T0 RZ, [UR4], RZ ;  /* 0x000000ffffff89a7 */ /* 0x000fe20008100404 */
[----:B------:R-:W-:Y:S01]  /*4810*/  NOP ;  /* 0x0000000000007918 */ /* 0x000fe20000000000 */
[----:B-1----:R-:W1:Y:S01]  /*4820*/  LDS R0, [UR8+0x14] ;  /* 0x00001408ff007984 */ /* 0x002e620008000800 */
[----:B------:R-:W-:-:S04]  /*4830*/  ULOP3.LUT UR4, UR44, 0xffff, URZ, 0xc0, !UPT ;  /* 0x0000ffff2c047892 */ /* 0x000fc8000f8ec0ff */
[----:B------:R-:W-:-:S04]  /*4840*/  USHF.R.U32.HI UR4, URZ, 0x5, UR4 ;  /* 0x00000005ff047899 */ /* 0x000fc80008011604 */
[----:B------:R-:W-:Y:S02]  /*4850*/  USHF.L.U32 UR5, UR5, UR4, URZ ;  /* 0x0000000405057299 */ /* 0x000fe400080006ff */
[----:B------:R-:W-:-:S04]  /*4860*/  USHF.L.U32 UR4, UR6, UR4, URZ ;  /* 0x0000000406047299 */ /* 0x000fc800080006ff */
[----:B-1----:R-:W-:-:S04]  /*4870*/  LOP3.LUT R0, R0, UR5, RZ, 0xc0, !PT ;  /* 0x0000000500007c12 */ /* 0x002fc8000f8ec0ff */
[----:B------:R-:W-:-:S13]  /*4880*/  ISETP.NE.AND P0, PT, R0, UR5, PT ;  /* 0x0000000500007c0c */ /* 0x000fda000bf05270 */
[----:B------:R-:W-:Y:S05]  /*4890*/  @P0 BRA `(.L_x_92) ;  /* 0x0000000000580947 */ /* 0x000fea0003800000 */
[----:B------:R-:W1:Y:S02]  /*48a0*/  LDS R0, [UR8+0x18] ;  /* 0x00001808ff007984 */ /* 0x000e640008000800 */
[----:B-1----:R-:W-:-:S04]  /*48b0*/  LOP3.LUT R0, R0, UR4, RZ, 0xc0, !PT ;  /* 0x0000000400007c12 */ /* 0x002fc8000f8ec0ff */
[----:B------:R-:W-:-:S13]  /*48c0*/  ISETP.NE.AND P0, PT, R0, UR4, PT ;  /* 0x0000000400007c0c */ /* 0x000fda000bf05270 */
[----:B------:R-:W-:Y:S05]  /*48d0*/  @P0 BRA `(.L_x_93) ;  /* 0x00000000003c0947 */ /* 0x000fea0003800000 */
[----:B------:R-:W1:Y:S01]  /*48e0*/  S2R R2, SR_LANEID ;  /* 0x0000000000027919 */ /* 0x000e620000000000 */
[----:B------:R-:W-:-:S06]  /*48f0*/  ULOP3.LUT UR5, URZ, UR5, URZ, 0x33, !UPT ;  /* 0x00000005ff057292 */ /* 0x000fcc000f8e33ff */
[----:B------:R-:W-:-:S04]  /*4900*/  IMAD.U32 R0, RZ, RZ, UR5 ;  /* 0x00000005ff007e24 */ /* 0x000fc8000f8e00ff */
[----:B------:R2:W4:Y:S02]  /*4910*/  REDUX UR7, R0 ;  /* 0x00000000000773c4 */ /* 0x0005240000000000 */
[----:B------:R1:W-:Y:S01]  /*4920*/  UTCATOMSWS.AND URZ, UR5 ;  /* 0x0000000500ff79e3 */ /* 0x0003e20008000000 */
[----:B--2---:R-:W-:Y:S01]  /*4930*/  LOP3.LUT R0, RZ, UR4, RZ, 0x33, !PT ;  /* 0x00000004ff007c12 */ /* 0x004fe2000f8e33ff */
[----:B------:R-:W-:Y:S02]  /*4940*/  VOTEU.ANY UR4, UPT, PT ;  /* 0x0000000000047886 */ /* 0x000fe400038e0100 */
[----:B------:R-:W-:Y:S02]  /*4950*/  UFLO.U32 UR4, UR4 ;  /* 0x00000004000472bd */ /* 0x000fe400080e0000 */
[----:B------:R-:W2:Y:S04]  /*4960*/  REDUX UR6, R0 ;  /* 0x00000000000673c4 */ /* 0x000ea80000000000 */
[----:B-1----:R-:W-:-:S02]  /*4970*/  ISETP.EQ.U32.AND P0, PT, R2, UR4, PT ;  /* 0x0000000402007c0c */ /* 0x002fc4000bf02070 */
[----:B----4-:R-:W-:-:S11]  /*4980*/  MOV R2, UR7 ;  /* 0x0000000700027c02 */ /* 0x010fd60008000f00 */
[----:B------:R1:W-:Y:S01]  /*4990*/  @P0 ATOMS.AND RZ, [UR8+0x14], R2 ;  /* 0x00001402ffff098c */ /* 0x0003e2000a800008 */
[----:B--2---:R-:W-:-:S05]  /*49a0*/  IMAD.U32 R0, RZ, RZ, UR6 ;  /* 0x00000006ff007e24 */ /* 0x004fca000f8e00ff */
[----:B------:R1:W-:Y:S01]  /*49b0*/  @P0 ATOMS.AND RZ, [UR8+0x18], R0 ;  /* 0x00001800ffff098c */ /* 0x0003e2000a800008 */
[----:B------:R-:W-:Y:S05]  /*49c0*/  BRA `(.L_x_94) ;  /* 0x0000000000147947 */ /* 0x000fea0003800000 */
.L_x_93:
[----:B------:R-:W-:Y:S02]  /*49d0*/  MOV R2, 0x49f0 ;  /* 0x000049f000027802 */ /* 0x000fe40000000f00 */
[----:B---3-5:R-:W-:Y:S05]  /*49e0*/  CALL.REL.NOINC `($__internal_0_$__cuda_sm10x_tcgen05_guardrail_trap_col_being_dealloced_not_returned_by_alloc) ;  /* 0x0000005800a87944 */ /* 0x028fea0003c00000 */
[----:B------:R-:W-:Y:S05]  /*49f0*/  BRA `(.L_x_94) ;  /* 0x0000000000087947 */ /* 0x000fea0003800000 */
.L_x_92:
[----:B------:R-:W-:Y:S02]  /*4a00*/  MOV R2, 0x4a20 ;  /* 0x00004a2000027802 */ /* 0x000fe40000000f00 */
[----:B---3-5:R-:W-:Y:S05]  /*4a10*/  CALL.REL.NOINC `($__internal_2_$__cuda_sm10x_tcgen05_guardrail_trap_unallocated_columns_being_dealloced) ;  /* 0x0000005800b47944 */ /* 0x028fea0003c00000 */
.L_x_94:
[----:B------:R-:W-:Y:S01]  /*4a20*/  NOP ;  /* 0x0000000000007918 */ /* 0x000fe20000000000 */
[----:B------:R-:W-:Y:S05]  /*4a30*/  EXIT ;  /* 0x000000000000794d */ /* 0x000fea0003800000 */
.L_x_65:
[----:B------:R-:W-:-:S09]  /*4a40*/  UISETP.NE.OR UP0, UPT, UR25, 0x3, !UP3 ;  /* 0x000000031900788c */ /* 0x000fd2000df05670 */
[----:B------:R-:W-:Y:S05]  /*4a50*/  BRA.U UP0, `(.L_x_95) ;  /* 0x0000001100b87547 */ /* 0x000fea000b800000 */
[----:B------:R-:W1:Y:S01]  /*4a60*/  LDCU UR31, c[0x0][0x370] ;  /* 0x00006e00ff1f77ac */ /* 0x000e620008000800 */
[----:B------:R-:W2:Y:S01]  /*4a70*/  LDC.64 R16, c[0x0][0x348] ;  /* 0x0000d200ff107b82 */ /* 0x000ea20000000a00 */
[----:B------:R-:W-:Y:S02]  /*4a80*/  HFMA2 R13, -RZ, RZ, 0, 0 ;  /* 0x00000000ff0d7431 */ /* 0x000fe400000001ff */
[----:B------:R-:W-:Y:S01]  /*4a90*/  IMAD.MOV.U32 R15, RZ, RZ, 0x1 ;  /* 0x00000001ff0f7424 */ /* 0x000fe200078e00ff */
[----:B------:R-:W1:Y:S01]  /*4aa0*/  LDCU.128 UR48, c[0x0][0xb10] ;  /* 0x00016200ff3077ac */ /* 0x000e620008000c00 */
[----:B------:R-:W-:Y:S01]  /*4ab0*/  IMAD.MOV.U32 R14, RZ, RZ, RZ ;  /* 0x000000ffff0e7224 */ /* 0x000fe200078e00ff */
[----:B------:R-:W-:Y:S01]  /*4ac0*/  MOV R7, 0x1000 ;  /* 0x0000100000077802 */ /* 0x000fe20000000f00 */
[----:B------:R-:W3:Y:S01]  /*4ad0*/  LDCU UR30, c[0x0][0x374] ;  /* 0x00006e80ff1e77ac */ /* 0x000ee20008000800 */
[----:B------:R-:W4:Y:S01]  /*4ae0*/  LDC.64 R2, c[0x0][0x888] ;  /* 0x00022200ff027b82 */ /* 0x000f220000000a00 */
[----:B------:R-:W3:Y:S01]  /*4af0*/  LDCU UR15, c[0x0][0xb0c] ;  /* 0x00016180ff0f77ac */ /* 0x000ee20008000800 */
[----:B------:R-:W2:Y:S06]  /*4b00*/  LDCU UR52, c[0x0][0xb20] ;  /* 0x00016400ff3477ac */ /* 0x000eac0008000800 */
[----:B------:R-:W4:Y:S01]  /*4b10*/  LDC.64 R4, c[0x0][0x890] ;  /* 0x00022400ff047b82 */ /* 0x000f220000000a00 */
[----:B------:R-:W2:Y:S01]  /*4b20*/  LDCU UR4, c[0x0][0xb30] ;  /* 0x00016600ff0477ac */ /* 0x000ea20008000800 */
[----:B------:R-:W-:Y:S01]  /*4b30*/  UMOV UR21, 0x400 ;  /* 0x0000040000157882 */ /* 0x000fe20000000000 */
[----:B-1----:R-:W-:-:S02]  /*4b40*/  UIMAD.WIDE.U32 UR6, UR31, UR48, URZ ;  /* 0x000000301f0672a5 */ /* 0x002fc4000f8e00ff */
[----:B---3--:R-:W-:Y:S02]  /*4b50*/  UIMAD.WIDE.U32 UR8, UR30, UR51, URZ ;  /* 0x000000331e0872a5 */ /* 0x008fe4000f8e00ff */
[----:B------:R-:W-:Y:S02]  /*4b60*/  ULEA UR21, UR47, UR21, 0x18 ;  /* 0x000000152f157291 */ /* 0x000fe4000f8ec0ff */
[----:B------:R-:W-:Y:S02]  /*4b70*/  UPLOP3.LUT UP2, UPT, UPT, UPT, UPT, 0x40, 0x4 ;  /* 0x000000000004789c */ /* 0x000fe40003f4e870 */
[----:B------:R-:W-:Y:S01]  /*4b80*/  UIADD3 UR37, UPT, UPT, UR21, 0xe8, URZ ;  /* 0x000000e815257890 */ /* 0x000fe2000fffe0ff */
[----:B------:R-:W-:Y:S01]  /*4b90*/  UMOV UR6, UR7 ;  /* 0x0000000700067c82 */ /* 0x000fe20008000000 */
[----:B------:R-:W-:Y:S01]  /*4ba0*/  UMOV UR38, UR9 ;  /* 0x0000000900267c82 */ /* 0x000fe20008000000 */
[----:B------:R-:W-:Y:S02]  /*4bb0*/  UISETP.GE.AND UP0, UPT, UR45, 0x1, UPT ;  /* 0x000000012d00788c */ /* 0x000fe4000bf06270 */
[----:B------:R-:W-:Y:S01]  /*4bc0*/  UISETP.NE.AND UP4, UPT, UR45, 0x1, UPT ;  /* 0x000000012d00788c */ /* 0x000fe2000bf85270 */
[----:B------:R-:W1:Y:S01]  /*4bd0*/  LDCU.64 UR22, c[0x0][0xb28] ;  /* 0x00016500ff1677ac */ /* 0x000e620008000a00 */
[----:B------:R-:W-:-:S02]  /*4be0*/  UISETP.NE.AND UP6, UPT, UR15, 0x1, UPT ;  /* 0x000000010f00788c */ /* 0x000fc4000bfc5270 */
[----:B------:R-:W-:Y:S02]  /*4bf0*/  UISETP.NE.AND UP5, UPT, UR50, 0x1, UPT ;  /* 0x000000013200788c */ /* 0x000fe4000bfa5270 */
[----:B------:R-:W-:Y:S02]  /*4c00*/  UIADD3 UR41, UPT, UPT, UR21, 0xd0, URZ ;  /* 0x000000d015297890 */ /* 0x000fe4000fffe0ff */
[----:B------:R-:W-:Y:S02]  /*4c10*/  UIADD3 UR33, UPT, UPT, UR21, 0xd8, URZ ;  /* 0x000000d815217890 */ /* 0x000fe4000fffe0ff */
[----:B------:R-:W-:Y:S02]  /*4c20*/  UIADD3 UR25, UPT, UPT, UR21, 0xe0, URZ ;  /* 0x000000e015197890 */ /* 0x000fe4000fffe0ff */
[----:B------:R-:W-:Y:S02]  /*4c30*/  UPRMT UR37, UR47, 0x654, UR37 ;  /* 0x000006542f257896 */ /* 0x000fe40008000025 */
[----:B------:R-:W-:-:S02]  /*4c40*/  USHF.R.U32.HI UR39, URZ, UR49, UR6 ;  /* 0x00000031ff277299 */ /* 0x000fc40008011606 */
[----:B--2---:R-:W-:Y:S02]  /*4c50*/  USHF.R.U32.HI UR38, URZ, UR52, UR38 ;  /* 0x00000034ff267299 */ /* 0x004fe40008011626 */
[----:B------:R-:W-:-:S11]  /*4c60*/  UISETP.NE.AND UP3, UPT, UR4, 0x1, UPT ;  /* 0x000000010400788c */ /* 0x000fd6000bf65270 */
.L_x_106:
[C---:B------:R-:W-:Y:S02]  /*4c70*/  LEA R12, R14.reuse, UR21, 0x3 ;  /* 0x000000150e0c7c11 */ /* 0x040fe4000f8e18ff */
[----:B------:R-:W-:Y:S02]  /*4c80*/  SHF.L.U32 R0, R13, 0x1f, RZ ;  /* 0x0000001f0d007819 */ /* 0x000fe400000006ff */
[----:B------:R-:W-:Y:S02]  /*4c90*/  LEA R8, R14, UR21, 0x4 ;  /* 0x000000150e087c11 */ /* 0x000fe4000f8e20ff */
[----:B--2---:R-:W2:Y:S02]  /*4ca0*/  SYNCS.PHASECHK.TRANS64.TRYWAIT P0, [R12+URZ+0x120], R0 ;  /* 0x000120000c0075a7 */ /* 0x004ea400080011ff */
[----:B--2---:R-:W-:Y:S05]  /*4cb0*/  @!P0 BRA `(.L_x_96) ;  /* 0x0000005000a48947 */ /* 0x004fea0003800000 */
.L_x_207:
[----:B------:R-:W3:Y:S01]  /*4cc0*/  LDS.128 R8, [R8+0x1b0] ;  /* 0x0001b00008087984 */ /* 0x000ee20000000c00 */
[----:B------:R-:W-:Y:S01]  /*4cd0*/  UISETP.GE.AND UP0, UPT, UR45, 0x1, UPT ;  /* 0x000000012d00788c */ /* 0x000fe2000bf06270 */
[----:B------:R-:W-:Y:S01]  /*4ce0*/  @!PT LDS RZ, [RZ] ;  /* 0x00000000fffff984 */ /* 0x000fe20000000800 */
[----:B------:R-:W-:Y:S01]  /*4cf0*/  @!PT LDS RZ, [RZ] ;  /* 0x00000000fffff984 */ /* 0x000fe20000000800 */
[----:B------:R-:W-:Y:S01]  /*4d00*/  @!PT LDS RZ, [RZ] ;  /* 0x00000000fffff984 */ /* 0x000fe20000000800 */
[----:B------:R-:W-:Y:S01]  /*4d10*/  @!PT LDS RZ, [RZ] ;  /* 0x00000000fffff984 */ /* 0x000fe20000000800 */
[----:B------:R1:W-:Y:S06]  /*4d20*/  MEMBAR.ALL.CTA ;  /* 0x0000000000007992 */ /* 0x0003ec0000008000 */
[----:B-1----:R-:W1:Y:S01]  /*4d30*/  FENCE.VIEW.ASYNC.S ;  /* 0x00000000000073c6 */ /* 0x002e620000000000 */
[----:B---3--:R-:W-:Y:S11]  /*4d40*/  LOP3.LUT P0, RZ, R10, 0x1, RZ, 0xc0, !PT ;  /* 0x000000010aff7812 */ /* 0x008ff6000780c0ff */
[----:B------:R-:W-:Y:S02]  /*4d50*/  @!UPT UIADD3 URZ, UPT, UPT, URZ, URZ, URZ ;  /* 0x000000fffffff290 */ /* 0x000fe4000fffe0ff */
[----:B-1----:R-:W-:Y:S01]  /*4d60*/  VOTEU.ANY UP1, P0 ;  /* 0x0000000000ff7886 */ /* 0x002fe20000020100 */
[----:B------:R-:W-:Y:S11]  /*4d70*/  PLOP3.LUT P0, PT, PT, PT, UP1, 0x80, 0x8 ;  /* 0x000000000008781c */ /* 0x000ff60003f0f018 */
[----:B------:R-:W-:Y:S02]  /*4d80*/  @!UPT UIADD3 URZ, UPT, UPT, URZ, URZ, URZ ;  /* 0x000000fffffff290 */ /* 0x000fe4000fffe0ff */
[----:B--2---:R-:W-:Y:S02]  /*4d90*/  @P0 SHF.R.U32.HI R0, RZ, 0x10, R9 ;  /* 0x00000010ff000819 */ /* 0x004fe40000011609 */
[----:B------:R-:W-:Y:S02]  /*4da0*/  @P0 MOV R6, R8 ;  /* 0x0000000800060202 */ /* 0x000fe40000000f00 */
[----:B------:R-:W-:Y:S01]  /*4db0*/  @P0 R2UR UR4, R0 ;  /* 0x00000000000402ca */ /* 0x000fe200000e0000 */
[----:B------:R-:W-:Y:S01]  /*4dc0*/  VIADD R0, R12, 0x130 ;  /* 0x000001300c007836 */ /* 0x000fe20000000000 */
[----:B------:R-:W-:Y:S02]  /*4dd0*/  @P0 LOP3.LUT R8, R9, 0xffff, RZ, 0xc0, !PT ;  /* 0x0000ffff09080812 */ /* 0x000fe400078ec0ff */
[----:B------:R-:W-:Y:S02]  /*4de0*/  @P0 R2UR UR6, R6 ;  /* 0x00000000060602ca */ /* 0x000fe400000e0000 */
[----:B------:R-:W-:Y:S02]  /*4df0*/  PRMT R0, RZ, 0x654, R0 ;  /* 0x00000654ff007816 */ /* 0x000fe40000000000 */
[----:B------:R-:W-:Y:S02]  /*4e00*/  @P0 R2UR UR5, R8 ;  /* 0x00000000080502ca */ /* 0x000fe400000e0000 */
[----:B------:R1:W-:Y:S03]  /*4e10*/  SYNCS.ARRIVE.TRANS64.RED.A1T0 RZ, [R0+URZ], RZ ;  /* 0x000000ff00ff79a7 */ /* 0x0003e600081004ff */
[----:B------:R-:W-:Y:S04]  /*4e20*/  @UP1 UMOV UR29, UR4 ;  /* 0x00000004001d1c82 */ /* 0x000fe80008000000 */
[----:B------:R-:W-:Y:S04]  /*4e30*/  @UP1 UMOV UR14, UR6 ;  /* 0x00000006000e1c82 */ /* 0x000fe80008000000 */
[----:B------:R-:W-:Y:S01]  /*4e40*/  @UP1 UMOV UR13, UR5 ;  /* 0x00000005000d1c82 */ /* 0x000fe20008000000 */
[----:B------:R-:W-:Y:S05]  /*4e50*/  BRA.U !UP0, `(.L_x_97) ;  /* 0x0000000108a47547 */ /* 0x000fea000b800000 */
[----:B------:R-:W-:Y:S02]  /*4e60*/  UIMAD.WIDE.U32 UR16, UR13, UR51, URZ ;  /* 0x000000330d1072a5 */ /* 0x000fe4000f8e00ff */
[----:B------:R-:W-:Y:S02]  /*4e70*/  UIMAD.WIDE.U32 UR18, UR14, UR48, URZ ;  /* 0x000000300e1272a5 */ /* 0x000fe4000f8e00ff */
[----:B------:R-:W-:Y:S02]  /*4e80*/  USEL UR4, UR30, UR38, !UP5 ;  /* 0x000000261e047287 */ /* 0x000fe4000e800000 */
[----:B------:R-:W-:Y:S02]  /*4e90*/  USEL UR7, UR31, UR39, !UP6 ;  /* 0x000000271f077287 */ /* 0x000fe4000f000000 */
[----:B------:R-:W-:Y:S02]  /*4ea0*/  UIMAD.WIDE.U32 UR8, UR4, UR22, URZ ;  /* 0x00000016040872a5 */ /* 0x000fe4000f8e00ff */
[----:B------:R-:W-:Y:S01]  /*4eb0*/  UIMAD.WIDE.U32 UR10, UR7, UR22, URZ ;  /* 0x00000016070a72a5 */ /* 0x000fe2000f8e00ff */
[----:B------:R-:W-:Y:S02]  /*4ec0*/  UMOV UR5, UR17 ;  /* 0x0000001100057c82 */ /* 0x000fe40008000000 */
[----:B------:R-:W-:Y:S03]  /*4ed0*/  USHF.R.U32.HI UR6, URZ, UR52, UR5 ;  /* 0x00000034ff067299 */ /* 0x000fe60008011605 */
[----:B------:R-:W-:Y:S01]  /*4ee0*/  UMOV UR5, UR19 ;  /* 0x0000001300057c82 */ /* 0x000fe20008000000 */
[----:B------:R-:W-:Y:S02]  /*4ef0*/  USEL UR6, UR13, UR6, !UP5 ;  /* 0x000000060d067287 */ /* 0x000fe4000e800000 */
[----:B------:R-:W-:Y:S03]  /*4f00*/  USHF.R.U32.HI UR12, URZ, UR49, UR5 ;  /* 0x00000031ff0c7299 */ /* 0x000fe60008011605 */
[----:B------:R-:W-:Y:S02]  /*4f10*/  UMOV UR5, UR9 ;  /* 0x0000000900057c82 */ /* 0x000fe40008000000 */
[----:B------:R-:W-:Y:S03]  /*4f20*/  @UP4 USHF.R.U32.HI UR4, URZ, UR23, UR5 ;  /* 0x00000017ff044299 */ /* 0x000fe60008011605 */
[----:B------:R-:W-:Y:S01]  /*4f30*/  UMOV UR5, UR11 ;  /* 0x0000000b00057c82 */ /* 0x000fe20008000000 */
[----:B------:R-:W-:Y:S02]  /*4f40*/  UIMAD UR4, UR45, UR4, URZ ;  /* 0x000000042d0472a4 */ /* 0x000fe4000f8e02ff */
[----:B------:R-:W-:Y:S02]  /*4f50*/  @UP4 USHF.R.U32.HI UR7, URZ, UR23, UR5 ;  /* 0x00000017ff074299 */ /* 0x000fe40008011605 */
[----:B------:R-:W-:Y:S02]  /*4f60*/  UIMAD.WIDE.U32 UR10, UR6, UR22, URZ ;  /* 0x00000016060a72a5 */ /* 0x000fe4000f8e00ff */
[----:B------:R-:W-:Y:S02]  /*4f70*/  USEL UR5, UR14, UR12, !UP6 ;  /* 0x0000000c0e057287 */ /* 0x000fe4000f000000 */
[----:B------:R-:W-:Y:S02]  /*4f80*/  UIMAD UR8, UR45, UR7, URZ ;  /* 0x000000072d0872a4 */ /* 0x000fe4000f8e02ff */
[----:B------:R-:W-:Y:S03]  /*4f90*/  UISETP.GE.AND UP0, UPT, UR6, UR4, UPT ;  /* 0x000000040600728c */ /* 0x000fe6000bf06270 */
[----:B------:R-:W-:Y:S01]  /*4fa0*/  UMOV UR4, UR11 ;  /* 0x0000000b00047c82 */ /* 0x000fe20008000000 */
[----:B------:R-:W-:Y:S02]  /*4fb0*/  UISETP.GE.OR UP0, UPT, UR5, UR8, UP0 ;  /* 0x000000080500728c */ /* 0x000fe40008706670 */
[----:B------:R-:W-:Y:S02]  /*4fc0*/  USHF.R.U32.HI UR4, URZ, UR23, UR4 ;  /* 0x00000017ff047299 */ /* 0x000fe40008011604 */
[----:B------:R-:W-:Y:S02]  /*4fd0*/  UIMAD.WIDE.U32 UR8, UR5, UR22, URZ ;  /* 0x00000016050872a5 */ /* 0x000fe4000f8e00ff */
[----:B------:R-:W-:Y:S04]  /*4fe0*/  USEL UR10, UR6, UR4, !UP4 ;  /* 0x00000004060a7287 */ /* 0x000fe8000e000000 */
[----:B------:R-:W-:Y:S01]  /*4ff0*/  UIADD3 UR11, UPT, UPT, -UR10, URZ, URZ ;  /* 0x000000ff0a0b7290 */ /* 0x000fe2000fffe1ff */
[----:B------:R-:W-:Y:S02]  /*5000*/  @!UP0 UMOV UR4, UR9 ;  /* 0x0000000900048c82 */ /* 0x000fe40008000000 */
[----:B------:R-:W-:Y:S02]  /*5010*/  @!UP0 USHF.R.U32.HI UR4, URZ, UR23, UR4 ;  /* 0x00000017ff048299 */ /* 0x000fe40008011604 */
[----:B------:R-:W-:Y:S02]  /*5020*/  UIMAD UR8, UR45, UR11, UR6 ;  /* 0x0000000b2d0872a4 */ /* 0x000fe4000f8e0206 */
[----:B------:R-:W-:Y:S04]  /*5030*/  @!UP0 USEL UR4, UR5, UR4, !UP4 ;  /* 0x0000000405048287 */ /* 0x000fe8000e000000 */
[----:B------:R-:W-:Y:S02]  /*5040*/  @!UP0 UIMAD UR7, UR7, UR8, UR4 ;  /* 0x00000008070782a4 */ /* 0x000fe4000f8e0204 */
[----:B------:R-:W-:Y:S02]  /*5050*/  @!UP0 UIADD3 UR9, UPT, UPT, UR10, -UR4, URZ ;  /* 0x800000040a098290 */ /* 0x000fe4000fffe0ff */
[----:B------:R-:W-:Y:S02]  /*5060*/  UIADD3 UR8, UPT, UPT, -UR6, URZ, URZ ;  /* 0x000000ff06087290 */ /* 0x000fe4000fffe1ff */
[----:B------:R-:W-:Y:S02]  /*5070*/  UIADD3 UR4, UPT, UPT, -UR5, URZ, URZ ;  /* 0x000000ff05047290 */ /* 0x000fe4000fffe1ff */
[----:B------:R-:W-:Y:S03]  /*5080*/  @!UP0 UIMAD UR6, UR9, UR45, UR5 ;  /* 0x0000002d090682a4 */ /* 0x000fe6000f8e0205 */
[----:B------:R-:W-:Y:S01]  /*5090*/  @!UP0 UMOV UR5, UR7 ;  /* 0x0000000700058c82 */ /* 0x000fe20008000000 */
[----:B------:R-:W-:Y:S02]  /*50a0*/  UIMAD UR7, UR15, UR4, UR14 ;  /* 0x000000040f0772a4 */ /* 0x000fe4000f8e020e */
[----:B------:R-:W-:Y:S02]  /*50b0*/  UIMAD UR4, UR50, UR8, UR13 ;  /* 0x00000008320472a4 */ /* 0x000fe4000f8e020d */
[----:B------:R-:W-:Y:S02]  /*50c0*/  UIMAD UR14, UR5, UR15, UR7 ;  /* 0x0000000f050e72a4 */ /* 0x000fe4000f8e0207 */
[----:B------:R-:W-:Y:S11]  /*50d0*/  UIMAD UR13, UR6, UR50, UR4 ;  /* 0x00000032060d72a4 */ /* 0x000ff6000f8e0204 */
[----:B------:R-:W-:Y:S01]  /*50e0*/  @!UPT UIADD3 URZ, UPT, UPT, URZ, URZ, URZ ;  /* 0x000000fffffff290 */ /* 0x000fe2000fffe0ff */
.L_x_97:
[----:B------:R-:W2:Y:S01]  /*50f0*/  @!UP3 LDCU.128 UR8, c[0x0][0xb10] ;  /* 0x00016200ff08b7ac */ /* 0x000ea20008000c00 */
[C---:B----4-:R-:W-:Y:S02]  /*5100*/  ISETP.NE.U32.AND P1, PT, R4.reuse, RZ, PT ;  /* 0x000000ff0400720c */ /* 0x050fe40003f25070 */
[----:B------:R-:W-:Y:S02]  /*5110*/  ISETP.NE.U32.AND P0, PT, R4, RZ, PT ;  /* 0x000000ff0400720c */ /* 0x000fe40003f05070 */
[C---:B------:R-:W-:Y:S02]  /*5120*/  ISETP.NE.AND.EX P1, PT, R5.reuse, RZ, PT, P1 ;  /* 0x000000ff0500720c */ /* 0x040fe40003f25310 */
[----:B------:R-:W-:Y:S01]  /*5130*/  ISETP.NE.AND.EX P0, PT, R5, RZ, PT, P0 ;  /* 0x000000ff0500720c */ /* 0x000fe20003f05300 */
[----:B------:R-:W3:Y:S01]  /*5140*/  @!UP3 LDCU UR5, c[0x0][0xb0c] ;  /* 0x00016180ff05b7ac */ /* 0x000ee20008000800 */
[----:B------:R-:W-:Y:S01]  /*5150*/  SHF.L.U32 R9, R15, 0x1f, RZ ;  /* 0x0000001f0f097819 */ /* 0x000fe200000006ff */
[----:B------:R-:W-:Y:S02]  /*5160*/  USHF.L.U32 UR42, UR24, 0x7, URZ ;  /* 0x00000007182a7899 */ /* 0x000fe400080006ff */
[----:B------:R-:W-:Y:S02]  /*5170*/  USHF.L.U32 UR43, UR20, 0x6, URZ ;  /* 0x00000006142b7899 */ /* 0x000fe400080006ff */
[----:B--2---:R-:W-:Y:S07]  /*5180*/  UIMAD.WIDE.U32 UR6, UR14, UR8, URZ ;  /* 0x000000080e0672a5 */ /* 0x004fee000f8e00ff */
[----:B------:R-:W-:Y:S01]  /*5190*/  @!UP3 UMOV UR4, UR7 ;  /* 0x000000070004bc82 */ /* 0x000fe20008000000 */
[----:B---3--:R-:W-:Y:S02]  /*51a0*/  @!UP3 UISETP.NE.AND UP0, UPT, UR5, 0x1, UPT ;  /* 0x000000010500b88c */ /* 0x008fe4000bf05270 */
[----:B------:R-:W-:Y:S02]  /*51b0*/  @!UP3 USHF.R.U32.HI UR4, URZ, UR9, UR4 ;  /* 0x00000009ff04b299 */ /* 0x000fe40008011604 */
[----:B------:R-:W-:Y:S02]  /*51c0*/  UIMAD.WIDE.U32 UR6, UR13, UR11, URZ ;  /* 0x0000000b0d0672a5 */ /* 0x000fe4000f8e00ff */
[----:B------:R-:W-:Y:S02]  /*51d0*/  @!UP3 USEL UR8, UR14, UR4, !UP0 ;  /* 0x000000040e08b287 */ /* 0x000fe4000c000000 */
[----:B------:R-:W-:Y:S03]  /*51e0*/  @!UP3 UISETP.NE.AND UP0, UPT, UR10, 0x1, UPT ;  /* 0x000000010a00b88c */ /* 0x000fe6000bf05270 */
[----:B------:R-:W-:Y:S02]  /*51f0*/  @!UP3 UMOV UR6, UR7 ;  /* 0x000000070006bc82 */ /* 0x000fe40008000000 */
[----:B------:R-:W2:Y:S02]  /*5200*/  @!UP3 LDCU UR4, c[0x0][0xb20] ;  /* 0x00016400ff04b7ac */ /* 0x000ea40008000800 */
[----:B--2---:R-:W-:Y:S04]  /*5210*/  @!UP3 USHF.R.U32.HI UR6, URZ, UR4, UR6 ;  /* 0x00000004ff06b299 */ /* 0x004fe80008011606 */
[----:B------:R-:W-:Y:S04]  /*5220*/  @!UP3 USEL UR6, UR13, UR6, !UP0 ;  /* 0x000000060d06b287 */ /* 0x000fe8000c000000 */
[----:B------:R-:W-:Y:S02]  /*5230*/  @!UP3 UIADD3 UR4, UPT, UPT, -UR8, UR6, URZ ;  /* 0x000000060804b290 */ /* 0x000fe4000fffe1ff */
[----:B------:R-:W-:Y:S02]  /*5240*/  @!UP3 UIADD3 UR6, UPT, UPT, UR8, -UR6, URZ ;  /* 0x800000060806b290 */ /* 0x000fe4000fffe0ff */
[----:B------:R-:W-:Y:S02]  /*5250*/  @!UP3 UIMAD UR14, UR4, UR5, UR14 ;  /* 0x00000005040eb2a4 */ /* 0x000fe4000f8e020e */
[----:B------:R-:W-:Y:S01]  /*5260*/  @!UP3 UIMAD UR13, UR6, UR10, UR13 ;  /* 0x0000000a060db2a4 */ /* 0x000fe2000f8e020d */
[----:B------:R-:W-:Y:S11]  /*5270*/  BRA.U UP2, `(.L_x_98) ;  /* 0x0000000102107547 */ /* 0x000ff6000b800000 */
[----:B------:R-:W-:Y:S04]  /*5280*/  MOV R6, UR46 ;  /* 0x0000002e00067c02 */ /* 0x000fe80008000f00 */
[----:B------:R-:W-:Y:S04]  /*5290*/  SHF.L.U32 R6, R6, 0x1f, RZ ;  /* 0x0000001f06067819 */ /* 0x000fe800000006ff */
[----:B------:R-:W2:Y:S02]  /*52a0*/  SYNCS.PHASECHK.TRANS64.TRYWAIT P2, [UR21+0x118], R6 ;  /* 0x00011806ff0075a7 */ /* 0x000ea40008041115 */
[----:B--2---:R-:W-:Y:S05]  /*52b0*/  @!P2 BRA `(.L_x_99) ;  /* 0x0000004c0038a947 */ /* 0x004fea0003800000 */
.L_x_98:
[----:B------:R-:W-:Y:S05]  /*52c0*/  @!P1 BRA `(.L_x_100) ;  /* 0x0000000000309947 */ /* 0x000fea0003800000 */
[----:B------:R-:W-:Y:S01]  /*52d0*/  ISETP.NE.U32.AND P1, PT, R2, RZ, PT ;  /* 0x000000ff0200720c */ /* 0x000fe20003f25070 */
[----:B------:R-:W2:Y:S01]  /*52e0*/  LDCU.64 UR4, c[0x0][0x358] ;  /* 0x00006b00ff0477ac */ /* 0x000ea20008000a00 */
[----:B------:R-:W-:Y:S02]  /*52f0*/  IMAD.MOV.U32 R46, RZ, RZ, 0x1 ;  /* 0x00000001ff2e7424 */ /* 0x000fe400078e00ff */
[----:B------:R-:W-:Y:S11]  /*5300*/  ISETP.NE.AND.EX P1, PT, R3, RZ, PT, P1 ;  /* 0x000000ff0300720c */ /* 0x000ff60003f25310 */
[----:B------:R-:W-:Y:S02]  /*5310*/  @!UPT UIADD3 URZ, UPT, UPT, URZ, URZ, URZ ;  /* 0x000000fffffff290 */ /* 0x000fe4000fffe0ff */
[----:B------:R-:W3:Y:S01]  /*5320*/  @P1 LDC.64 R10, c[0x0][0x888] ;  /* 0x00022200ff0a1b82 */ /* 0x000ee20000000a00 */
[----:B-1----:R-:W-:Y:S04]  /*5330*/  @P1 IMAD R0, R4, UR36, RZ ;  /* 0x0000002404001c24 */ /* 0x002fe8000f8e02ff */
[----:B---3--:R-:W-:Y:S04]  /*5340*/  @P1 IMAD.WIDE R10, R0, 0x4, R10 ;  /* 0x00000004000a1825 */ /* 0x008fe800078e020a */
[----:B------:R-:W-:Y:S01]  /*5350*/  HFMA2 R0, -RZ, RZ, 0, 5.9604644775390625e-08 ;  /* 0x00000001ff007431 */ /* 0x000fe200000001ff */
[----:B--2--5:R2:W5:Y:S04]  /*5360*/  @P1 LDG.E R27, desc[UR4][R10.64] ;  /* 0x000000040a1b1981 */ /* 0x024568000c1e1900 */
[----:B------:R-:W-:Y:S01]  /*5370*/  @!P1 PRMT R46, R0, 0x7610, R46 ;  /* 0x00007610002e9816 */ /* 0x000fe2000000002e */
[----:B--2---:R-:W3:Y:S06]  /*5380*/  @!P1 LDC R27, c[0x0][0x880] ;  /* 0x00022000ff1b9b82 */ /* 0x004eec0000000800 */
.L_x_100:
[----:B---3-5:R-:W-:Y:S01]  /*5390*/  @!P0 FSETP.EQ.AND P1, PT, R27, RZ, PT ;  /* 0x000000ff1b00820b */ /* 0x028fe20003f22000 */
[----:B------:R-:W-:Y:S01]  /*53a0*/  @!UPT UIADD3 URZ, UPT, UPT, URZ, URZ, URZ ;  /* 0x000000fffffff290 */ /* 0x000fe2000fffe0ff */
[----:B------:R-:W-:Y:S11]  /*53b0*/  @!P0 BRA `(.L_x_101) ;  /* 0x0000000000188947 */ /* 0x000ff60003800000 */
[----:B------:R-:W-:Y:S02]  /*53c0*/  LOP3.LUT P0, RZ, R46, 0xff, RZ, 0xc0, !PT ;  /* 0x000000ff2eff7812 */ /* 0x000fe4000780c0ff */
[----:B------:R-:W-:Y:S04]  /*53d0*/  ISETP.NE.U32.AND P1, PT, R2, RZ, PT ;  /* 0x000000ff0200720c */ /* 0x000fe80003f25070 */
[----:B------:R-:W-:Y:S04]  /*53e0*/  ISETP.NE.AND.EX P1, PT, R3, RZ, PT, P1 ;  /* 0x000000ff0300720c */ /* 0x000fe80003f25310 */
[----:B------:R-:W-:Y:S03]  /*53f0*/  PLOP3.LUT P1, PT, P1, PT, PT, 0x8, 0x80 ;  /* 0x000000000080781c */ /* 0x000fe60000f2e170 */
[----:B------:R-:W-:Y:S11]  /*5400*/  @P0 FSETP.EQ.AND P1, PT, R27, RZ, PT ;  /* 0x000000ff1b00020b */ /* 0x000ff60003f22000 */
[----:B------:R-:W-:Y:S02]  /*5410*/  @!UPT UIADD3 URZ, UPT, UPT, URZ, URZ, URZ ;  /* 0x000000fffffff290 */ /* 0x000fe4000fffe0ff */
.L_x_101:
[----:B------:R-:W2:Y:S01]  /*5420*/  SYNCS.PHASECHK.TRANS64.TRYWAIT P2, [UR21+0xf0], R9 ;  /* 0x0000f009ff0075a7 */ /* 0x000ea20008041115 */
[----:B------:R-:W-:Y:S04]  /*5430*/  ELECT P0, URZ, PT ;  /* 0x0000000000ff782f */ /* 0x000fe80003800000 */
[----:B------:R-:W-:Y:S11]  /*5440*/  PLOP3.LUT P1, PT, P1, P0, PT, 0xf2, 0x2f ;  /* 0x00000000002f781c */ /* 0x000ff60000f21e72 */
[----:B------:R-:W-:Y:S02]  /*5450*/  @!UPT UIADD3 URZ, UPT, UPT, URZ, URZ, URZ ;  /* 0x000000fffffff290 */ /* 0x000fe4000fffe0ff */
[----:B------:R-:W-:Y:S05]  /*5460*/  @!P1 IADD3 R8, P0, PT, R16, 0x580, RZ ;  /* 0x0000058010089810 */ /* 0x000fea0007f1e0ff */
[----:B-1----:R-:W-:Y:S01]  /*5470*/  @!P1 IMAD.X R6, RZ, RZ, R17, P0 ;  /* 0x000000ffff069224 */ /* 0x002fe200000e0611 */
[----:B--2---:R-:W-:Y:S07]  /*5480*/  @!P2 BRA `(.L_x_102) ;  /* 0x0000004800dca947 */ /* 0x004fee0003800000 */
.L_x_210:
[----:B------:R-:W-:Y:S01]  /*5490*/  @!P1 R2UR UR5, R8 ;  /* 0x00000000080592ca */ /* 0x000fe200000e0000 */
[----:B------:R-:W-:Y:S01]  /*54a0*/  VOTEU.ALL UP0, P1 ;  /* 0x0000000000ff7886 */ /* 0x000fe20000800000 */
[----:B------:R-:W-:Y:S01]  /*54b0*/  @!P1 R2UR UR4, R6 ;  /* 0x00000000060492ca */ /* 0x000fe200000e0000 */
[----:B------:R-:W-:Y:S01]  /*54c0*/  UMOV UR16, 0x0 ;  /* 0x0000000000107882 */ /* 0x000fe20000000000 */
[----:B------:R-:W-:Y:S01]  /*54d0*/  UMOV UR17, 0x10000000 ;  /* 0x1000000000117882 */ /* 0x000fe20000000000 */
[----:B------:R-:W-:Y:S01]  /*54e0*/  UMOV UR44, UR36 ;  /* 0x00000024002c7c82 */ /* 0x000fe20008000000 */
[----:B------:R-:W-:Y:S01]  /*54f0*/  @!UP0 UIADD3 UR40, UPT, UPT, UR21, 0x200, URZ ;  /* 0x0000020015288890 */ /* 0x000fe2000fffe0ff */
[----:B-1----:R-:W-:Y:S01]  /*5500*/  @!P1 IMAD.MOV.U32 R0, RZ, RZ, 0x1000 ;  /* 0x00001000ff009424 */ /* 0x002fe200078e00ff */
[----:B------:R-:W-:Y:S01]  /*5510*/  @!UP0 UIADD3 UR10, UPT, UPT, UR42, 0x40, URZ ;  /* 0x000000402a0a8890 */ /* 0x000fe2000fffe0ff */
[----:B------:R-:W-:Y:S01]  /*5520*/  @!P1 IADD3 R8, P0, PT, R16, 0x580, RZ ;  /* 0x0000058010089810 */ /* 0x000fe20007f1e0ff */
[----:B------:R-:W-:Y:S01]  /*5530*/  @!UP0 UIADD3 UR8, UPT, UPT, UR21, 0xa00, URZ ;  /* 0x00000a0015088890 */ /* 0x000fe2000fffe0ff */
[----:B------:R-:W-:Y:S02]  /*5540*/  VOTEU.ALL UP0, P1 ;  /* 0x0000000000ff7886 */ /* 0x000fe40000800000 */
[----:B------:R-:W-:Y:S01]  /*5550*/  IMAD.U32 R10, RZ, RZ, UR5 ;  /* 0x00000005ff0a7e24 */ /* 0x000fe2000f8e00ff */
[----:B------:R-:W-:Y:S01]  /*5560*/  UMOV UR9, UR41 ;  /* 0x0000002900097c82 */ /* 0x000fe20008000000 */
[----:B------:R-:W-:Y:S01]  /*5570*/  IMAD.U32 R11, RZ, RZ, UR4 ;  /* 0x00000004ff0b7e24 */ /* 0x000fe2000f8e00ff */
[----:B------:R-:W-:Y:S01]  /*5580*/  UMOV UR11, UR43 ;  /* 0x0000002b000b7c82 */ /* 0x000fe20008000000 */
[----:B------:R-:W-:Y:S01]  /*5590*/  UMOV UR12, UR36 ;  /* 0x00000024000c7c82 */ /* 0x000fe20008000000 */
[----:B------:R-:W-:Y:S01]  /*55a0*/  @!P1 R2UR UR4, R10 ;  /* 0x000000000a0492ca */ /* 0x000fe200000e0000 */
[----:B------:R-:W-:Y:S01]  /*55b0*/  UPRMT UR6, UR47, 0x654, UR41 ;  /* 0x000006542f067896 */ /* 0x000fe20008000029 */
[----:B------:R-:W-:Y:S01]  /*55c0*/  @!P1 R2UR UR5, R11 ;  /* 0x000000000b0592ca */ /* 0x000fe200000e0000 */
[----:B------:R-:W-:Y:S11]  /*55d0*/  @!P1 IMAD.X R6, RZ, RZ, R17, P0 ;  /* 0x000000ffff069224 */ /* 0x000ff600000e0611 */
[----:B------:R-:W-:Y:S01]  /*55e0*/  @!UPT UIADD3 URZ, UPT, UPT, URZ, URZ, URZ ;  /* 0x000000fffffff290 */ /* 0x000fe2000fffe0ff */
[----:B------:R1:W-:Y:S01]  /*55f0*/  @!UP0 UTMALDG.3D [UR40], [UR4], desc[UR16] ;  /* 0x00001028040085b4 */ /* 0x0003e20008011000 */
[----:B------:R-:W-:Y:S05]  /*5600*/  VOTEU.ALL UP0, P1 ;  /* 0x0000000000ff7886 */ /* 0x000fea0000800000 */
[----:B------:R1:W-:Y:S01]  /*5610*/  @!UP0 UTMALDG.3D [UR8], [UR4], desc[UR16] ;  /* 0x00001008040085b4 */ /* 0x0003e20008011000 */
[----:B------:R1:W-:Y:S01]  /*5620*/  @!P1 SYNCS.ARRIVE.TRANS64.RED.A0TR RZ, [UR21+0xd0], R0 ;  /* 0x0000d000ffff99a7 */ /* 0x0003e20008300415 */
[----:B------:R-:W-:Y:S01]  /*5630*/  SYNCS.ARRIVE.TRANS64.RED.A1T0 RZ, [UR6], RZ ;  /* 0x000000ffffff79a7 */ /* 0x000fe20008100406 */
[----:B------:R-:W2:Y:S02]  /*5640*/  SYNCS.PHASECHK.TRANS64.TRYWAIT P2, [UR21+0xf8], R9 ;  /* 0x0000f809ff0075a7 */ /* 0x000ea40008041115 */
[----:B-12---:R-:W-:Y:S05]  /*5650*/  @!P2 BRA `(.L_x_103) ;  /* 0x000000480080a947 */ /* 0x006fea0003800000 */
.L_x_212:
        /* <DEDUP_REMOVED lines=10> */
[----:B------:R-:W-:Y:S02]  /*5700*/  @!UP0 UIADD3 UR10, UPT, UPT, UR42, 0x50, URZ ;  /* 0x000000502a0a8890 */ /* 0x000fe4000fffe0ff */
[----:B------:R-:W-:Y:S01]  /*5710*/  @!UP0 UIADD3 UR8, UPT, UPT, UR21, 0x1a00, URZ ;  /* 0x00001a0015088890 */ /* 0x000fe2000fffe0ff */
[----:B------:R-:W-:Y:S01]  /*5720*/  IMAD.U32 R10, RZ, RZ, UR5 ;  /* 0x00000005ff0a7e24 */ /* 0x000fe2000f8e00ff */
[----:B------:R-:W-:Y:S01]  /*5730*/  VOTEU.ALL UP0, P1 ;  /* 0x0000000000ff7886 */ /* 0x000fe20000800000 */
[----:B------:R-:W-:Y:S01]  /*5740*/  IMAD.U32 R11, RZ, RZ, UR4 ;  /* 0x00000004ff0b7e24 */ /* 0x000fe2000f8e00ff */
[----:B------:R-:W-:Y:S01]  /*5750*/  UMOV UR9, UR33 ;  /* 0x0000002100097c82 */ /* 0x000fe20008000000 */
[----:B------:R-:W-:Y:S01]  /*5760*/  UMOV UR11, UR43 ;  /* 0x0000002b000b7c82 */ /* 0x000fe20008000000 */
[----:B------:R-:W-:Y:S01]  /*5770*/  @!P1 R2UR UR4, R10 ;  /* 0x000000000a0492ca */ /* 0x000fe200000e0000 */
[----:B------:R-:W-:Y:S01]  /*5780*/  UMOV UR12, UR36 ;  /* 0x00000024000c7c82 */ /* 0x000fe20008000000 */
[----:B------:R-:W-:Y:S01]  /*5790*/  @!P1 R2UR UR5, R11 ;  /* 0x000000000b0592ca */ /* 0x000fe200000e0000 */
[----:B------:R-:W-:Y:S01]  /*57a0*/  UPRMT UR6, UR47, 0x654, UR33 ;  /* 0x000006542f067896 */ /* 0x000fe20008000021 */
[----:B------:R-:W-:Y:S11]  /*57b0*/  @!P1 IMAD.X R6, RZ, RZ, R17, P0 ;  /* 0x000000ffff069224 */ /* 0x000ff600000e0611 */
[----:B------:R1:W-:Y:S01]  /*57c0*/  @!UP0 UTMALDG.3D [UR32], [UR4], desc[UR16] ;  /* 0x00001020040085b4 */ /* 0x0003e20008011000 */
[----:B------:R-:W-:Y:S05]  /*57d0*/  VOTEU.ALL UP0, P1 ;  /* 0x0000000000ff7886 */ /* 0x000fea0000800000 */
[----:B------:R1:W-:Y:S01]  /*57e0*/  @!UP0 UTMALDG.3D [UR8], [UR4], desc[UR16] ;  /* 0x00001008040085b4 */ /* 0x0003e20008011000 */
[----:B------:R1:W-:Y:S01]  /*57f0*/  @!P1 SYNCS.ARRIVE.TRANS64.RED.A0TR RZ, [UR21+0xd8], R0 ;  /* 0x0000d800ffff99a7 */ /* 0x0003e20008300415 */
[----:B------:R-:W-:Y:S01]  /*5800*/  SYNCS.ARRIVE.TRANS64.RED.A1T0 RZ, [UR6], RZ ;  /* 0x000000ffffff79a7 */ /* 0x000fe20008100406 */
[----:B------:R-:W2:Y:S02]  /*5810*/  SYNCS.PHASECHK.TRANS64.TRYWAIT P2, [UR21+0x100], R9 ;  /* 0x00010009ff0075a7 */ /* 0x000ea40008041115 */
[----:B-12---:R-:W-:Y:S05]  /*5820*/  @!P2 BRA `(.L_x_104) ;  /* 0x000000480024a947 */ /* 0x006fea0003800000 */
.L_x_214:
        /* <DEDUP_REMOVED lines=9> */
[----:B------:R-:W-:Y:S01]  /*58c0*/  VIADD R14, R14, 0x1 ;  /* 0x000000010e0e7836 */ /* 0x000fe20000000000 */
        /* <DEDUP_REMOVED lines=10> */
[----:B------:R-:W-:Y:S01]  /*5970*/  UMOV UR12, UR36 ;  /* 0x00000024000c7c82 */ /* 0x000fe20008000000 */
[----:B------:R-:W-:Y:S11]  /*5980*/  UPRMT UR6, UR47, 0x654, UR25 ;  /* 0x000006542f067896 */ /* 0x000ff60008000019 */
[----:B------:R1:W-:Y:S01]  /*5990*/  @!UP0 UTMALDG.3D [UR24], [UR4], desc[UR16] ;  /* 0x00001018040085b4 */ /* 0x0003e20008011000 */
[----:B------:R-:W-:Y:S05]  /*59a0*/  VOTEU.ALL UP0, P1 ;  /* 0x0000000000ff7886 */ /* 0x000fea0000800000 */
[----:B------:R1:W-:Y:S01]  /*59b0*/  @!UP0 UTMALDG.3D [UR8], [UR4], desc[UR16] ;  /* 0x00001008040085b4 */ /* 0x0003e20008011000 */
[----:B------:R1:W-:Y:S01]  /*59c0*/  @!P1 SYNCS.ARRIVE.TRANS64.RED.A0TR RZ, [UR21+0xe0], R0 ;  /* 0x0000e000ffff99a7 */ /* 0x0003e20008300415 */
[----:B------:R-:W-:Y:S01]  /*59d0*/  SYNCS.ARRIVE.TRANS64.RED.A1T0 RZ, [UR6], RZ ;  /* 0x000000ffffff79a7 */ /* 0x000fe20008100406 */
[----:B------:R-:W2:Y:S02]  /*59e0*/  SYNCS.PHASECHK.TRANS64.TRYWAIT P0, [UR21+0x108], R9 ;  /* 0x00010809ff0075a7 */ /* 0x000ea40008001115 */
[----:B-12---:R-:W-:Y:S05]  /*59f0*/  @!P0 BRA `(.L_x_105) ;  /* 0x0000004400c88947 */ /* 0x006fea0003800000 */
.L_x_216:
[----:B------:R-:W-:Y:S01]  /*5a00*/  UIADD3 UR24, UPT, UPT, UR13, UR63, URZ ;  /* 0x0000003f0d187290 */ /* 0x000fe2000fffe0ff */
[----:B------:R-:W-:Y:S01]  /*5a10*/  @!P1 IADD3 R6, P0, PT, R16, 0x580, RZ ;  /* 0x0000058010069810 */ /* 0x000fe20007f1e0ff */
[----:B------:R-:W-:Y:S01]  /*5a20*/  UPLOP3.LUT UP2, UPT, UPT, UPT, UPT, 0x80, 0x8 ;  /* 0x000000000008789c */ /* 0x000fe20003f4f070 */
[----:B------:R-:W-:Y:S01]  /*5a30*/  R2UR UR26, R50 ;  /* 0x00000000321a72ca */ /* 0x000fe200000e0000 */
[----:B------:R-:W-:Y:S01]  /*5a40*/  VOTEU.ALL UP0, P1 ;  /* 0x0000000000ff7886 */ /* 0x000fe20000800000 */
[----:B------:R-:W-:Y:S01]  /*5a50*/  @!P1 R2UR UR5, R6 ;  /* 0x00000000060592ca */ /* 0x000fe200000e0000 */
[----:B-1----:R-:W-:Y:S01]  /*5a60*/  @!P1 IMAD.X R0, RZ, RZ, R17, P0 ;  /* 0x000000ffff009224 */ /* 0x002fe200000e0611 */
[----:B------:R-:W-:Y:S01]  /*5a70*/  UMOV UR6, 0x0 ;  /* 0x0000000000067882 */ /* 0x000fe20000000000 */
[----:B------:R-:W-:Y:S01]  /*5a80*/  UMOV UR7, 0x10000000 ;  /* 0x1000000000077882 */ /* 0x000fe20000000000 */
[----:B------:R-:W-:Y:S01]  /*5a90*/  @!UP0 UIADD3 UR18, UPT, UPT, UR42, 0x30, URZ ;  /* 0x000000302a128890 */ /* 0x000fe2000fffe0ff */
[----:B------:R-:W-:Y:S01]  /*5aa0*/  ISETP.NE.AND P0, PT, R14, 0x2, PT ;  /* 0x000000020e00780c */ /* 0x000fe20003f05270 */
[----:B------:R-:W-:Y:S01]  /*5ab0*/  @!UP0 UIADD3 UR16, UPT, UPT, UR21, 0x3200, URZ ;  /* 0x0000320015108890 */ /* 0x000fe2000fffe0ff */
[----:B------:R-:W-:Y:S01]  /*5ac0*/  @!P1 R2UR UR4, R0 ;  /* 0x00000000000492ca */ /* 0x000fe200000e0000 */
[----:B------:R-:W-:Y:S01]  /*5ad0*/  @!UP0 UIADD3 UR17, UPT, UPT, UR21, 0xe8, URZ ;  /* 0x000000e815118890 */ /* 0x000fe2000fffe0ff */
[----:B------:R-:W-:Y:S01]  /*5ae0*/  SEL R0, RZ, 0x1, P0 ;  /* 0x00000001ff007807 */ /* 0x000fe20000000000 */
[----:B------:R-:W-:Y:S01]  /*5af0*/  @!UP0 UIADD3 UR10, UPT, UPT, UR42, 0x70, URZ ;  /* 0x000000702a0a8890 */ /* 0x000fe2000fffe0ff */
[----:B------:R-:W-:Y:S01]  /*5b00*/  LOP3.LUT R15, R15, 0x1, RZ, 0x3c, !PT ;  /* 0x000000010f0f7812 */ /* 0x000fe200078e3cff */
[----:B------:R-:W-:Y:S01]  /*5b10*/  @!UP0 UIADD3 UR8, UPT, UPT, UR21, 0x3a00, URZ ;  /* 0x00003a0015088890 */ /* 0x000fe2000fffe0ff */
[----:B------:R-:W-:Y:S01]  /*5b20*/  IMAD.U32 R8, RZ, RZ, UR5 ;  /* 0x00000005ff087e24 */ /* 0x000fe2000f8e00ff */
[----:B------:R-:W-:Y:S01]  /*5b30*/  VOTEU.ALL UP0, P1 ;  /* 0x0000000000ff7886 */ /* 0x000fe20000800000 */
[----:B------:R-:W-:Y:S01]  /*5b40*/  UMOV UR19, UR43 ;  /* 0x0000002b00137c82 */ /* 0x000fe20008000000 */
[----:B------:R-:W-:Y:S01]  /*5b50*/  UMOV UR20, UR36 ;  /* 0x0000002400147c82 */ /* 0x000fe20008000000 */
[----:B------:R-:W-:Y:S01]  /*5b60*/  UMOV UR11, UR43 ;  /* 0x0000002b000b7c82 */ /* 0x000fe20008000000 */
[----:B------:R-:W-:Y:S01]  /*5b70*/  UMOV UR12, UR36 ;  /* 0x00000024000c7c82 */ /* 0x000fe20008000000 */
[----:B------:R-:W-:Y:S01]  /*5b80*/  UMOV UR9, UR17 ;  /* 0x0000001100097c82 */ /* 0x000fe20008000000 */
[----:B------:R-:W-:Y:S01]  /*5b90*/  IMAD.U32 R9, RZ, RZ, UR4 ;  /* 0x00000004ff097e24 */ /* 0x000fe2000f8e00ff */
[----:B------:R-:W-:Y:S01]  /*5ba0*/  @!P1 R2UR UR4, R8 ;  /* 0x00000000080492ca */ /* 0x000fe200000e0000 */
[----:B------:R-:W-:Y:S01]  /*5bb0*/  UMOV UR36, UR29 ;  /* 0x0000001d00247c82 */ /* 0x000fe20008000000 */
[----:B------:R-:W-:Y:S02]  /*5bc0*/  LOP3.LUT R13, R13, R0, RZ, 0x3c, !PT ;  /* 0x000000000d0d7212 */ /* 0x000fe400078e3cff */
[----:B------:R-:W-:Y:S02]  /*5bd0*/  @!P1 R2UR UR5, R9 ;  /* 0x00000000090592ca */ /* 0x000fe400000e0000 */
[----:B------:R-:W-:Y:S11]  /*5be0*/  SEL R14, R14, RZ, P0 ;  /* 0x000000ff0e0e7207 */ /* 0x000ff60000000000 */
[----:B------:R1:W-:Y:S01]  /*5bf0*/  @!UP0 UTMALDG.3D [UR16], [UR4], desc[UR6] ;  /* 0x00000610040085b4 */ /* 0x0003e20008011000 */
[----:B------:R-:W-:Y:S05]  /*5c00*/  VOTEU.ALL UP0, P1 ;  /* 0x0000000000ff7886 */ /* 0x000fea0000800000 */
[----:B------:R2:W-:Y:S01]  /*5c10*/  @!UP0 UTMALDG.3D [UR8], [UR4], desc[UR6] ;  /* 0x00000608040085b4 */ /* 0x0005e20008011000 */
[----:B------:R2:W-:Y:S01]  /*5c20*/  @!P1 SYNCS.ARRIVE.TRANS64.RED.A0TR RZ, [UR21+0xe8], R7 ;  /* 0x0000e807ffff99a7 */ /* 0x0005e20008300415 */
[----:B------:R-:W-:Y:S01]  /*5c30*/  SYNCS.ARRIVE.TRANS64.RED.A1T0 RZ, [UR37], RZ ;  /* 0x000000ffffff79a7 */ /* 0x000fe20008100425 */
[----:B-1----:R-:W-:Y:S01]  /*5c40*/  UIADD3 UR20, UPT, UPT, UR14, UR26, URZ ;  /* 0x0000001a0e147290 */ /* 0x002fe2000fffe0ff */
[----:B------:R-:W-:Y:S11]  /*5c50*/  BRA.U UP1, `(.L_x_106) ;  /* 0xfffffff101047547 */ /* 0x000ff6000b83ffff */
[----:B------:R-:W-:-:S04]  /*5c60*/  SHF.L.U32 R2, R15, 0x1f, RZ ;  /* 0x0000001f0f027819 */ /* 0x000fc800000006ff */
[----:B------:R-:W1:Y:S02]  /*5c70*/  SYNCS.PHASECHK.TRANS64.TRYWAIT P0, [UR21+0xf0], R2 ;  /* 0x0000f002ff0075a7 */ /* 0x000e640008001115 */
[----:B-1----:R-:W-:Y:S05]  /*5c80*/  @!P0 BRA `(.L_x_107) ;  /* 0x00000044003c8947 */ /* 0x002fea0003800000 */
.L_x_218:
[----:B------:R-:W3:Y:S02]  /*5c90*/  SYNCS.PHASECHK.TRANS64.TRYWAIT P0, [UR21+0xf8], R2 ;  /* 0x0000f802ff0075a7 */ /* 0x000ee40008001115 */
[----:B---3--:R-:W-:Y:S05]  /*5ca0*/  @!P0 BRA `(.L_x_108) ;  /* 0x00000044004c8947 */ /* 0x008fea0003800000 */
.L_x_220:
[----:B------:R-:W3:Y:S02]  /*5cb0*/  SYNCS.PHASECHK.TRANS64.TRYWAIT P0, [UR21+0x100], R2 ;  /* 0x00010002ff0075a7 */ /* 0x000ee40008001115 */
[----:B---3--:R-:W-:Y:S05]  /*5cc0*/  @!P0 BRA `(.L_x_109) ;  /* 0x00000044005c8947 */ /* 0x008fea0003800000 */
.L_x_222:
[----:B-1----:R-:W-:-:S07]  /*5cd0*/  MOV R0, UR21 ;  /* 0x0000001500007c02 */ /* 0x002fce0008000f00 */
.L_x_110:
[----:B-1----:R-:W-:-:S04]  /*5ce0*/  SHF.L.U32 R2, R15, 0x1f, RZ ;  /* 0x0000001f0f027819 */ /* 0x002fc800000006ff */
[----:B------:R1:W3:Y:S03]  /*5cf0*/  SYNCS.PHASECHK.TRANS64.TRYWAIT P0, [R0+URZ+0x108], R2 ;  /* 0x00010802000075a7 */ /* 0x0002e600080011ff */
[----:B---3--:R-:W-:Y:S05]  /*5d00*/  @!P0 NANOSLEEP.SYNCS 0x989680 ;  /* 0x009896800000895d */ /* 0x008fea0003900000 */
[----:B------:R-:W3:Y:S02]  /*5d10*/  @!P0 SYNCS.PHASECHK.TRANS64 P0, [R0+URZ+0x108], R2 ;  /* 0x00010802000085a7 */ /* 0x000ee400080010ff */
[----:B--23--:R-:W-:Y:S05]  /*5d20*/  @P0 EXIT ;  /* 0x000000000000094d */ /* 0x00cfea0003800000 */
[----:B------:R-:W-:Y:S05]  /*5d30*/  BRA `(.L_x_110) ;  /* 0xfffffffc00e87947 */ /* 0x000fea000383ffff */
.L_x_95:
[----:B------:R-:W-:-:S06]  /*5d40*/  UISETP.GE.AND UP0, UPT, UR25, 0x4, UPT ;  /* 0x000000041900788c */ /* 0x000fcc000bf06270 */
[----:B------:R-:W-:-:S13]  /*5d50*/  PLOP3.LUT P0, PT, PT, PT, UP0, 0x80, 0x8 ;  /* 0x000000000008781c */ /* 0x000fda0003f0f008 */
[----:B------:R-:W-:Y:S05]  /*5d60*/  @!P0 EXIT ;  /* 0x000000000000894d */ /* 0x000fea0003800000 */
[----:B------:R-:W-:Y:S01]  /*5d70*/  BAR.SYNC.DEFER_BLOCKING 0x6, 0xa0 ;  /* 0x0182800000007b1d */ /* 0x000fe20000010000 */
[C---:B------:R-:W-:Y:S01]  /*5d80*/  IMAD.SHL.U32 R45, R60.reuse, 0x10, RZ ;  /* 0x000000103c2d7824 */ /* 0x040fe200078e00ff */
[C---:B------:R-:W-:Y:S01]  /*5d90*/  SHF.L.U32 R3, R47.reuse, 0x15, RZ ;  /* 0x000000152f037819 */ /* 0x040fe200000006ff */
[C---:B------:R-:W-:Y:S02]  /*5da0*/  IMAD.U32 R23, R60.reuse, 0x10000, RZ ;  /* 0x000100003c177824 */ /* 0x040fe400078e00ff */
[----:B------:R-:W-:Y:S02]  /*5db0*/  HFMA2 R59, -RZ, RZ, 0, 5.9604644775390625e-08 ;  /* 0x00000001ff3b7431 */ /* 0x000fe400000001ff */
[----:B------:R-:W-:Y:S01]  /*5dc0*/  IMAD.SHL.U32 R2, R60, 0x2, RZ ;  /* 0x000000023c027824 */ /* 0x000fe200078e00ff */
[----:B------:R-:W-:Y:S01]  /*5dd0*/  UMOV UR43, 0x400 ;  /* 0x00000400002b7882 */ /* 0x000fe20000000000 */
[----:B------:R-:W1:Y:S01]  /*5de0*/  LDCU.64 UR4, c[0x0][0x890] ;  /* 0x00011200ff0477ac */ /* 0x000e620008000a00 */
[----:B------:R-:W2:Y:S01]  /*5df0*/  LDC.64 R42, c[0x0][0x8b0] ;  /* 0x00022c00ff2a7b82 */ /* 0x000ea20000000a00 */
[----:B------:R-:W-:Y:S01]  /*5e00*/  IMAD.SHL.U32 R6, R47, 0x200, RZ ;  /* 0x000002002f067824 */ /* 0x000fe200078e00ff */
[C---:B------:R-:W-:Y:S01]  /*5e10*/  LOP3.LUT R7, R45.reuse, 0x40, RZ, 0xc0, !PT ;  /* 0x000000402d077812 */ /* 0x040fe200078ec0ff */
[----:B------:R-:W-:Y:S01]  /*5e20*/  ULEA UR43, UR47, UR43, 0x18 ;  /* 0x0000002b2f2b7291 */ /* 0x000fe2000f8ec0ff */
[----:B------:R-:W-:Y:S01]  /*5e30*/  LOP3.LUT R44, R45, 0x5b0, RZ, 0xc0, !PT ;  /* 0x000005b02d2c7812 */ /* 0x000fe200078ec0ff */
[----:B------:R-:W-:Y:S01]  /*5e40*/  IMAD.MOV.U32 R22, RZ, RZ, RZ ;  /* 0x000000ffff167224 */ /* 0x000fe200078e00ff */
[----:B------:R-:W-:Y:S01]  /*5e50*/  LOP3.LUT R3, R3, 0x200000, RZ, 0xc0, !PT ;  /* 0x0020000003037812 */ /* 0x000fe200078ec0ff */
[----:B------:R-:W-:Y:S01]  /*5e60*/  IMAD.MOV.U32 R58, RZ, RZ, RZ ;  /* 0x000000ffff3a7224 */ /* 0x000fe200078e00ff */
[----:B------:R-:W3:Y:S01]  /*5e70*/  LDC.64 R40, c[0x0][0x8a8] ;  /* 0x00022a00ff287b82 */ /* 0x000ee20000000a00 */
[----:B------:R-:W-:Y:S01]  /*5e80*/  LOP3.LUT R2, R7, 0x8, R2, 0xf8, !PT ;  /* 0x0000000807027812 */ /* 0x000fe200078ef802 */
[----:B------:R-:W-:Y:S01]  /*5e90*/  IMAD.MOV.U32 R55, RZ, RZ, RZ ;  /* 0x000000ffff377224 */ /* 0x000fe200078e00ff */
[----:B------:R-:W-:Y:S01]  /*5ea0*/  LOP3.LUT R44, R44, 0x200, R6, 0xf8, !PT ;  /* 0x000002002c2c7812 */ /* 0x000fe200078ef806 */
[----:B------:R-:W4:Y:S01]  /*5eb0*/  LDCU UR60, c[0x0][0x370] ;  /* 0x00006e00ff3c77ac */ /* 0x000f220008000800 */
[----:B------:R-:W-:-:S02]  /*5ec0*/  LOP3.LUT R23, R3, 0x400000, R23, 0xf8, !PT ;  /* 0x0040000003177812 */ /* 0x000fc400078ef817 */
[----:B------:R-:W-:Y:S01]  /*5ed0*/  LOP3.LUT P0, RZ, R45, 0x40, RZ, 0xc0, !PT ;  /* 0x000000402dff7812 */ /* 0x000fe2000780c0ff */
[----:B------:R-:W4:Y:S01]  /*5ee0*/  LDS R0, [UR43+0x1d0] ;  /* 0x0001d02bff007984 */ /* 0x000f220008000800 */
[----:B-1----:R-:W-:Y:S01]  /*5ef0*/  IMAD.U32 R49, RZ, RZ, UR4 ;  /* 0x00000004ff317e24 */ /* 0x002fe2000f8e00ff */
[----:B------:R-:W-:Y:S01]  /*5f00*/  UIADD3 UR4, UPT, UPT, UR43, 0x200, URZ ;  /* 0x000002002b047890 */ /* 0x000fe2000fffe0ff */
[----:B------:R-:W-:Y:S01]  /*5f10*/  LOP3.LUT R44, R44, R2, RZ, 0xfc, !PT ;  /* 0x000000022c2c7212 */ /* 0x000fe200078efcff */
[----:B------:R-:W-:Y:S01]  /*5f20*/  IMAD.U32 R48, RZ, RZ, UR5 ;  /* 0x00000005ff307e24 */ /* 0x000fe2000f8e00ff */
[----:B------:R-:W-:Y:S01]  /*5f30*/  P2R R2, PR, RZ, 0x1 ;  /* 0x00000001ff027803 */ /* 0x000fe20000000000 */
[----:B------:R-:W1:Y:S01]  /*5f40*/  LDCU UR42, c[0x0][0xb0c] ;  /* 0x00016180ff2a77ac */ /* 0x000e620008000800 */
[----:B------:R-:W-:Y:S01]  /*5f50*/  LOP3.LUT R60, R60, 0x60, RZ, 0xc0, !PT ;  /* 0x000000603c3c7812 */ /* 0x000fe200078ec0ff */
[----:B------:R-:W-:Y:S01]  /*5f60*/  IMAD.U32 R52, RZ, RZ, UR4 ;  /* 0x00000004ff347e24 */ /* 0x000fe2000f8e00ff */
[----:B------:R-:W-:Y:S01]  /*5f70*/  MOV R57, RZ ;  /* 0x000000ff00397202 */ /* 0x000fe20000000f00 */
[----:B------:R-:W1:Y:S01]  /*5f80*/  LDCU UR39, c[0x0][0xb30] ;  /* 0x00016600ff2777ac */ /* 0x000e620008000800 */
[----:B------:R-:W1:Y:S01]  /*5f90*/  LDCU.64 UR54, c[0x0][0x888] ;  /* 0x00011100ff3677ac */ /* 0x000e620008000a00 */
[----:B------:R-:W1:Y:S01]  /*5fa0*/  LDCU.64 UR40, c[0x0][0xb28] ;  /* 0x00016500ff2877ac */ /* 0x000e620008000a00 */
[----:B------:R-:W1:Y:S01]  /*5fb0*/  LDCU.128 UR56, c[0x0][0xb10] ;  /* 0x00016200ff3877ac */ /* 0x000e620008000c00 */
[----:B------:R-:W1:Y:S01]  /*5fc0*/  LDCU UR53, c[0x0][0x374] ;  /* 0x00006e80ff3577ac */ /* 0x000e620008000800 */
[----:B------:R-:W-:Y:S01]  /*5fd0*/  UMOV UR52, URZ ;  /* 0x000000ff00347c82 */ /* 0x000fe20008000000 */
[----:B------:R-:W-:Y:S01]  /*5fe0*/  UMOV UR46, URZ ;  /* 0x000000ff002e7c82 */ /* 0x000fe20008000000 */
[----:B-1234-:R-:W-:-:S07]  /*5ff0*/  IMAD.IADD R23, R0, 0x1, R23 ;  /* 0x0000000100177824 */ /* 0x01efce00078e0217 */
.L_x_154:
[----:B------:R-:W-:Y:S02]  /*6000*/  LEA R3, R55, UR43, 0x3 ;  /* 0x0000002b37037c11 */ /* 0x000fe4000f8e18ff */
[----:B------:R-:W-:Y:S02]  /*6010*/  SHF.L.U32 R0, R57, 0x1f, RZ ;  /* 0x0000001f39007819 */ /* 0x000fe400000006ff */
[----:B-1----:R-:W-:Y:S02]  /*6020*/  LEA R4, R55, UR43, 0x4 ;  /* 0x0000002b37047c11 */ /* 0x002fe4000f8e20ff */
[----:B------:R-:W1:Y:S02]  /*6030*/  SYNCS.PHASECHK.TRANS64.TRYWAIT P0, [R3+URZ+0x120], R0 ;  /* 0x00012000030075a7 */ /* 0x000e6400080011ff */
[----:B-1----:R-:W-:Y:S05]  /*6040*/  @!P0 BRA `(.L_x_111) ;  /* 0x0000004000948947 */ /* 0x002fea0003800000 */
.L_x_223:
        /* <DEDUP_REMOVED lines=8> */
[----:B--2---:R-:W-:Y:S11]  /*60d0*/  LOP3.LUT P0, RZ, R6, 0x1, RZ, 0xc0, !PT ;  /* 0x0000000106ff7812 */ /* 0x004ff6000780c0ff */
[----:B------:R-:W-:Y:S02]  /*60e0*/  @!UPT UIADD3 URZ, UPT, UPT, URZ, URZ, URZ ;  /* 0x000000fffffff290 */ /* 0x000fe4000fffe0ff */
[----:B---3--:R-:W-:Y:S01]  /*60f0*/  VOTEU.ANY UP1, P0 ;  /* 0x0000000000ff7886 */ /* 0x008fe20000020100 */
[----:B------:R-:W-:Y:S01]  /*6100*/  PLOP3.LUT P0, PT, PT, PT, UP1, 0x80, 0x8 ;  /* 0x000000000008781c */ /* 0x000fe20003f0f018 */
[----:B------:R-:W-:Y:S11]  /*6110*/  UP2UR UR62, UPR, URZ, 0x2 ;  /* 0x00000002ff3e7883 */ /* 0x000ff60008000000 */
[----:B------:R-:W-:Y:S01]  /*6120*/  @!UPT UIADD3 URZ, UPT, UPT, URZ, URZ, URZ ;  /* 0x000000fffffff290 */ /* 0x000fe2000fffe0ff */
[----:B-1----:R-:W-:Y:S02]  /*6130*/  @P0 SHF.R.U32.HI R0, RZ, 0x10, R5 ;  /* 0x00000010ff000819 */ /* 0x002fe40000011605 */
        /* <DEDUP_REMOVED lines=12> */
[----:B------:R-:W2:Y:S01]  /*6200*/  LDCU UR12, c[0x0][0xb20] ;  /* 0x00016400ff0c77ac */ /* 0x000ea20008000800 */
[----:B------:R-:W-:Y:S02]  /*6210*/  UIMAD.WIDE.U32 UR4, UR53, UR59, URZ ;  /* 0x0000003b350472a5 */ /* 0x000fe4000f8e00ff */
[----:B------:R-:W-:Y:S02]  /*6220*/  UIMAD.WIDE.U32 UR6, UR60, UR56, URZ ;  /* 0x000000383c0672a5 */ /* 0x000fe4000f8e00ff */
[----:B------:R-:W-:Y:S02]  /*6230*/  UISETP.NE.AND UP0, UPT, UR58, 0x1, UPT ;  /* 0x000000013a00788c */ /* 0x000fe4000bf05270 */
[----:B------:R-:W-:Y:S02]  /*6240*/  UIMAD.WIDE.U32 UR8, UR37, UR59, URZ ;  /* 0x0000003b250872a5 */ /* 0x000fe4000f8e00ff */
[----:B------:R-:W-:Y:S02]  /*6250*/  UIMAD.WIDE.U32 UR10, UR38, UR56, URZ ;  /* 0x00000038260a72a5 */ /* 0x000fe4000f8e00ff */
[----:B------:R-:W-:Y:S02]  /*6260*/  UISETP.NE.AND UP1, UPT, UR42, 0x1, UPT ;  /* 0x000000012a00788c */ /* 0x000fe4000bf25270 */
[----:B------:R-:W-:Y:S01]  /*6270*/  UISETP.NE.AND UP2, UPT, UR45, 0x1, UPT ;  /* 0x000000012d00788c */ /* 0x000fe2000bf45270 */
[----:B------:R-:W-:Y:S02]  /*6280*/  UMOV UR4, UR5 ;  /* 0x0000000500047c82 */ /* 0x000fe40008000000 */
[----:B--2---:R-:W-:Y:S03]  /*6290*/  USHF.R.U32.HI UR5, URZ, UR12, UR4 ;  /* 0x0000000cff057299 */ /* 0x004fe60008011604 */
[----:B------:R-:W-:Y:S02]  /*62a0*/  UMOV UR4, UR7 ;  /* 0x0000000700047c82 */ /* 0x000fe40008000000 */
[----:B------:R-:W-:Y:S02]  /*62b0*/  USHF.R.U32.HI UR7, URZ, UR57, UR4 ;  /* 0x00000039ff077299 */ /* 0x000fe40008011604 */
[----:B------:R-:W-:Y:S02]  /*62c0*/  USEL UR4, UR53, UR5, !UP0 ;  /* 0x0000000535047287 */ /* 0x000fe4000c000000 */
[----:B------:R-:W-:Y:S01]  /*62d0*/  USEL UR7, UR60, UR7, !UP1 ;  /* 0x000000073c077287 */ /* 0x000fe2000c800000 */
[----:B------:R-:W-:Y:S01]  /*62e0*/  UMOV UR5, UR9 ;  /* 0x0000000900057c82 */ /* 0x000fe20008000000 */
[----:B------:R-:W-:Y:S02]  /*62f0*/  UIMAD.WIDE.U32 UR8, UR4, UR40, URZ ;  /* 0x00000028040872a5 */ /* 0x000fe4000f8e00ff */
[----:B------:R-:W-:Y:S03]  /*6300*/  USHF.R.U32.HI UR6, URZ, UR12, UR5 ;  /* 0x0000000cff067299 */ /* 0x000fe60008011605 */
[----:B------:R-:W-:Y:S01]  /*6310*/  UMOV UR5, UR11 ;  /* 0x0000000b00057c82 */ /* 0x000fe20008000000 */
[----:B------:R-:W-:Y:S02]  /*6320*/  UIMAD.WIDE.U32 UR10, UR7, UR40, URZ ;  /* 0x00000028070a72a5 */ /* 0x000fe4000f8e00ff */
[----:B------:R-:W-:Y:S02]  /*6330*/  USHF.R.U32.HI UR12, URZ, UR57, UR5 ;  /* 0x00000039ff0c7299 */ /* 0x000fe40008011605 */
[----:B------:R-:W-:Y:S01]  /*6340*/  USEL UR6, UR37, UR6, !UP0 ;  /* 0x0000000625067287 */ /* 0x000fe2000c000000 */
[----:B------:R-:W-:Y:S02]  /*6350*/  UMOV UR5, UR9 ;  /* 0x0000000900057c82 */ /* 0x000fe40008000000 */
[----:B------:R-:W-:Y:S01]  /*6360*/  UMOV UR10, UR11 ;  /* 0x0000000b000a7c82 */ /* 0x000fe20008000000 */
[----:B------:R-:W-:Y:S02]  /*6370*/  @UP2 USHF.R.U32.HI UR4, URZ, UR41, UR5 ;  /* 0x00000029ff042299 */ /* 0x000fe40008011605 */
[----:B------:R-:W-:Y:S02]  /*6380*/  @UP2 USHF.R.U32.HI UR7, URZ, UR41, UR10 ;  /* 0x00000029ff072299 */ /* 0x000fe4000801160a */
[----:B------:R-:W-:Y:S02]  /*6390*/  UIMAD UR4, UR45, UR4, URZ ;  /* 0x000000042d0472a4 */ /* 0x000fe4000f8e02ff */
        /* <DEDUP_REMOVED lines=8> */
[----:B------:R-:W-:Y:S02]  /*6420*/  USEL UR11, UR6, UR4, !UP2 ;  /* 0x00000004060b7287 */ /* 0x000fe4000d000000 */
[----:B------:R-:W-:Y:S02]  /*6430*/  UIADD3 UR8, UPT, UPT, -UR5, URZ, URZ ;  /* 0x000000ff05087290 */ /* 0x000fe4000fffe1ff */
[----:B------:R-:W-:Y:S01]  /*6440*/  UIADD3 UR10, UPT, UPT, -UR11, URZ, URZ ;  /* 0x000000ff0b0a7290 */ /* 0x000fe2000fffe1ff */
[----:B------:R-:W-:Y:S01]  /*6450*/  @!UP0 UMOV UR4, UR9 ;  /* 0x0000000900048c82 */ /* 0x000fe20008000000 */
[----:B------:R-:W-:Y:S02]  /*6460*/  UIADD3 UR9, UPT, UPT, -UR6, URZ, URZ ;  /* 0x000000ff06097290 */ /* 0x000fe4000fffe1ff */
[----:B------:R-:W-:Y:S02]  /*6470*/  @!UP0 USHF.R.U32.HI UR4, URZ, UR41, UR4 ;  /* 0x00000029ff048299 */ /* 0x000fe40008011604 */
[----:B------:R-:W-:Y:S02]  /*6480*/  UIMAD UR10, UR45, UR10, UR6 ;  /* 0x0000000a2d0a72a4 */ /* 0x000fe4000f8e0206 */
[----:B------:R-:W-:Y:S04]  /*6490*/  @!UP0 USEL UR4, UR5, UR4, !UP2 ;  /* 0x0000000405048287 */ /* 0x000fe8000d000000 */
[----:B------:R-:W-:Y:S02]  /*64a0*/  @!UP0 UIMAD UR10, UR7, UR10, UR4 ;  /* 0x0000000a070a82a4 */ /* 0x000fe4000f8e0204 */
[----:B------:R-:W-:Y:S02]  /*64b0*/  @!UP0 UIADD3 UR11, UPT, UPT, UR11, -UR4, URZ ;  /* 0x800000040b0b8290 */ /* 0x000fe4000fffe0ff */
[----:B------:R-:W-:Y:S02]  /*64c0*/  UIMAD UR7, UR42, UR8, UR38 ;  /* 0x000000082a0772a4 */ /* 0x000fe4000f8e0226 */
[----:B------:R-:W-:Y:S02]  /*64d0*/  @!UP0 UIMAD UR6, UR11, UR45, UR5 ;  /* 0x0000002d0b0682a4 */ /* 0x000fe4000f8e0205 */
[----:B------:R-:W-:Y:S01]  /*64e0*/  UIMAD UR4, UR58, UR9, UR37 ;  /* 0x000000093a0472a4 */ /* 0x000fe2000f8e0225 */
[----:B------:R-:W-:Y:S02]  /*64f0*/  @!UP0 UMOV UR5, UR10 ;  /* 0x0000000a00058c82 */ /* 0x000fe40008000000 */
[----:B------:R-:W-:Y:S02]  /*6500*/  UIMAD UR38, UR5, UR42, UR7 ;  /* 0x0000002a052672a4 */ /* 0x000fe4000f8e0207 */
[----:B------:R-:W-:Y:S11]  /*6510*/  UIMAD UR37, UR6, UR58, UR4 ;  /* 0x0000003a062572a4 */ /* 0x000ff6000f8e0204 */
[----:B------:R-:W-:Y:S01]  /*6520*/  @!UPT UIADD3 URZ, UPT, UPT, URZ, URZ, URZ ;  /* 0x000000fffffff290 */ /* 0x000fe2000fffe0ff */
.L_x_112:
[----:B------:R-:W-:Y:S01]  /*6530*/  UISETP.NE.AND UP0, UPT, UR39, 0x1, UPT ;  /* 0x000000012700788c */ /* 0x000fe2000bf05270 */
[----:B------:R-:W-:Y:S01]  /*6540*/  LOP3.LUT P0, RZ, R52, 0x90, RZ, 0xc0, !PT ;  /* 0x0000009034ff7812 */ /* 0x000fe2000780c0ff */
[----:B------:R-:W-:Y:S01]  /*6550*/  USHF.L.U32 UR50, UR20, 0x6, URZ ;  /* 0x0000000614327899 */ /* 0x000fe200080006ff */
[----:B------:R-:W-:Y:S01]  /*6560*/  BSSY.RECONVERGENT B6, `(.L_x_113) ;  /* 0x0000034000067945 */ /* 0x000fe20003800200 */
[----:B------:R-:W-:Y:S01]  /*6570*/  USHF.L.U32 UR49, UR24, 0x7, URZ ;  /* 0x0000000718317899 */ /* 0x000fe200080006ff */
[----:B------:R-:W-:Y:S06]  /*6580*/  IADD3 R55, PT, PT, R55, 0x1, RZ ;  /* 0x0000000137377810 */ /* 0x000fec0007ffe0ff */
[----:B------:R-:W2:Y:S01]  /*6590*/  @!UP0 LDCU.128 UR12, c[0x0][0xb10] ;  /* 0x00016200ff0c87ac */ /* 0x000ea20008000c00 */
[----:B------:R-:W3:Y:S01]  /*65a0*/  @!UP0 LDCU UR5, c[0x0][0xb0c] ;  /* 0x00016180ff0587ac */ /* 0x000ee20008000800 */
[----:B------:R-:W4:Y:S01]  /*65b0*/  @!UP0 LDCU UR10, c[0x0][0xb20] ;  /* 0x00016400ff0a87ac */ /* 0x000f220008000800 */
[----:B--2---:R-:W-:Y:S02]  /*65c0*/  UIMAD.WIDE.U32 UR8, UR38, UR12, URZ ;  /* 0x0000000c260872a5 */ /* 0x004fe4000f8e00ff */
[----:B------:R-:W-:Y:S02]  /*65d0*/  UIMAD.WIDE.U32 UR6, UR37, UR15, URZ ;  /* 0x0000000f250672a5 */ /* 0x000fe4000f8e00ff */
[----:B------:R-:W-:Y:S03]  /*65e0*/  @!UP0 UISETP.NE.AND UP1, UPT, UR14, 0x1, UPT ;  /* 0x000000010e00888c */ /* 0x000fe6000bf25270 */
[----:B------:R-:W-:Y:S01]  /*65f0*/  @!UP0 UMOV UR4, UR9 ;  /* 0x0000000900048c82 */ /* 0x000fe20008000000 */
[----:B---3--:R-:W-:Y:S02]  /*6600*/  @!UP0 UISETP.NE.AND UP2, UPT, UR5, 0x1, UPT ;  /* 0x000000010500888c */ /* 0x008fe4000bf45270 */
[----:B------:R-:W-:Y:S01]  /*6610*/  @!UP0 USHF.R.U32.HI UR4, URZ, UR13, UR4 ;  /* 0x0000000dff048299 */ /* 0x000fe20008011604 */
[----:B------:R-:W-:Y:S02]  /*6620*/  @!UP0 UMOV UR6, UR7 ;  /* 0x0000000700068c82 */ /* 0x000fe40008000000 */
[----:B----4-:R-:W-:Y:S02]  /*6630*/  @!UP0 USHF.R.U32.HI UR6, URZ, UR10, UR6 ;  /* 0x0000000aff068299 */ /* 0x010fe40008011606 */
[----:B------:R-:W-:Y:S02]  /*6640*/  @!UP0 USEL UR7, UR38, UR4, !UP2 ;  /* 0x0000000426078287 */ /* 0x000fe4000d000000 */
[----:B------:R-:W-:Y:S04]  /*6650*/  @!UP0 USEL UR6, UR37, UR6, !UP1 ;  /* 0x0000000625068287 */ /* 0x000fe8000c800000 */
[----:B------:R-:W-:Y:S02]  /*6660*/  @!UP0 UIADD3 UR4, UPT, UPT, -UR7, UR6, URZ ;  /* 0x0000000607048290 */ /* 0x000fe4000fffe1ff */
[----:B------:R-:W-:Y:S02]  /*6670*/  @!UP0 UIADD3 UR6, UPT, UPT, UR7, -UR6, URZ ;  /* 0x8000000607068290 */ /* 0x000fe4000fffe0ff */
[----:B------:R-:W-:Y:S02]  /*6680*/  @!UP0 UIMAD UR38, UR4, UR5, UR38 ;  /* 0x00000005042682a4 */ /* 0x000fe4000f8e0226 */
[----:B------:R-:W-:Y:S01]  /*6690*/  @!UP0 UIMAD UR37, UR6, UR14, UR37 ;  /* 0x0000000e062582a4 */ /* 0x000fe2000f8e0225 */
[----:B------:R-:W-:Y:S11]  /*66a0*/  @!P0 BRA `(.L_x_114) ;  /* 0x00000000007c8947 */ /* 0x000ff60003800000 */
[----:B------:R-:W2:Y:S01]  /*66b0*/  LDCU.64 UR8, c[0x4][0x80] ;  /* 0x01001000ff0877ac */ /* 0x000ea20008000a00 */
[----:B------:R-:W-:Y:S01]  /*66c0*/  MOV R2, 0x0 ;  /* 0x0000000000027802 */ /* 0x000fe20000000f00 */
[----:B------:R-:W-:Y:S02]  /*66d0*/  HFMA2 R12, -RZ, RZ, 0, 5.9604644775390625e-08 ;  /* 0x00000001ff0c7431 */ /* 0x000fe400000001ff */
[----:B------:R-:W-:Y:S01]  /*66e0*/  IMAD.MOV.U32 R8, RZ, RZ, 0x70 ;  /* 0x00000070ff087424 */ /* 0x000fe200078e00ff */
[----:B------:R3:W4:Y:S01]  /*66f0*/  LDC.64 R14, c[0x4][R2] ;  /* 0x01000000020e7b82 */ /* 0x0007220000000a00 */
[----:B------:R-:W1:Y:S01]  /*6700*/  LDCU.64 UR6, c[0x4][0x88] ;  /* 0x01001100ff0677ac */ /* 0x000e620008000a00 */
[----:B------:R-:W-:Y:S01]  /*6710*/  IMAD.MOV.U32 R13, RZ, RZ, RZ ;  /* 0x000000ffff0d7224 */ /* 0x000fe200078e00ff */
[----:B------:R-:W1:Y:S01]  /*6720*/  LDCU.64 UR4, c[0x4][0x8] ;  /* 0x01000100ff0477ac */ /* 0x000e620008000a00 */
[----:B--2---:R-:W-:Y:S01]  /*6730*/  MOV R5, UR9 ;  /* 0x0000000900057c02 */ /* 0x004fe20008000f00 */
[----:B------:R-:W-:Y:S01]  /*6740*/  IMAD.U32 R4, RZ, RZ, UR8 ;  /* 0x00000008ff047e24 */ /* 0x000fe2000f8e00ff */
[----:B-1----:R-:W-:Y:S01]  /*6750*/  MOV R7, UR7 ;  /* 0x0000000700077c02 */ /* 0x002fe20008000f00 */
[----:B------:R-:W-:Y:S01]  /*6760*/  IMAD.U32 R6, RZ, RZ, UR6 ;  /* 0x00000006ff067e24 */ /* 0x000fe2000f8e00ff */
[----:B------:R-:W-:Y:S01]  /*6770*/  MOV R11, UR5 ;  /* 0x00000005000b7c02 */ /* 0x000fe20008000f00 */
[----:B------:R-:W-:Y:S02]  /*6780*/  IMAD.U32 R10, RZ, RZ, UR4 ;  /* 0x00000004ff0a7e24 */ /* 0x000fe4000f8e00ff */
[----:B------:R-:W-:Y:S07]  /*6790*/  LEPC R20, `(.L_x_115) ;  /* 0x000000001014794e */ /* 0x000fee0000000000 */
[----:B---345:R-:W-:Y:S05]  /*67a0*/  CALL.ABS.NOINC R14 ;  /* 0x000000000e007343 */ /* 0x038fea0003c00000 */
.L_x_115:
[----:B------:R-:W1:Y:S01]  /*67b0*/  LDCU.64 UR8, c[0x4][0x80] ;  /* 0x01001000ff0877ac */ /* 0x000e620008000a00 */
[----:B------:R-:W2:Y:S01]  /*67c0*/  LDC.64 R2, c[0x4][R2] ;  /* 0x0100000002027b82 */ /* 0x000ea20000000a00 */
[----:B------:R-:W-:Y:S02]  /*67d0*/  HFMA2 R12, -RZ, RZ, 0, 5.9604644775390625e-08 ;  /* 0x00000001ff0c7431 */ /* 0x000fe400000001ff */
[----:B------:R-:W-:Y:S02]  /*67e0*/  IMAD.MOV.U32 R8, RZ, RZ, 0x70 ;  /* 0x00000070ff087424 */ /* 0x000fe400078e00ff */
[----:B------:R-:W-:Y:S01]  /*67f0*/  IMAD.MOV.U32 R13, RZ, RZ, RZ ;  /* 0x000000ffff0d7224 */ /* 0x000fe200078e00ff */
[----:B------:R-:W3:Y:S01]  /*6800*/  LDCU.64 UR6, c[0x4][0x88] ;  /* 0x01001100ff0677ac */ /* 0x000ee20008000a00 */
[----:B------:R-:W4:Y:S01]  /*6810*/  LDCU.64 UR4, c[0x4][0x8] ;  /* 0x01000100ff0477ac */ /* 0x000f220008000a00 */
[----:B-1----:R-:W-:Y:S02]  /*6820*/  MOV R4, UR8 ;  /* 0x0000000800047c02 */ /* 0x002fe40008000f00 */
[----:B------:R-:W-:Y:S02]  /*6830*/  MOV R5, UR9 ;  /* 0x0000000900057c02 */ /* 0x000fe40008000f00 */
[----:B---3--:R-:W-:Y:S01]  /*6840*/  MOV R7, UR7 ;  /* 0x0000000700077c02 */ /* 0x008fe20008000f00 */
[----:B------:R-:W-:Y:S01]  /*6850*/  IMAD.U32 R6, RZ, RZ, UR6 ;  /* 0x00000006ff067e24 */ /* 0x000fe2000f8e00ff */
[----:B----4-:R-:W-:Y:S01]  /*6860*/  MOV R11, UR5 ;  /* 0x00000005000b7c02 */ /* 0x010fe20008000f00 */
[----:B------:R-:W-:Y:S02]  /*6870*/  IMAD.U32 R10, RZ, RZ, UR4 ;  /* 0x00000004ff0a7e24 */ /* 0x000fe4000f8e00ff */
[----:B------:R-:W-:Y:S07]  /*6880*/  LEPC R20, `(.L_x_114) ;  /* 0x000000001014794e */ /* 0x000fee0000000000 */
[----:B--2---:R-:W-:Y:S05]  /*6890*/  CALL.ABS.NOINC R2 ;  /* 0x0000000002007343 */ /* 0x004fea0003c00000 */
.L_x_114:
[----:B------:R-:W-:Y:S05]  /*68a0*/  BSYNC.RECONVERGENT B6 ;  /* 0x0000000000067941 */ /* 0x000fea0003800200 */
.L_x_113:
[----:B------:R-:W-:Y:S02]  /*68b0*/  R2UR UR6, R51 ;  /* 0x00000000330672ca */ /* 0x000fe400000e0000 */
[----:B------:R-:W-:Y:S02]  /*68c0*/  R2UR UR5, R49 ;  /* 0x00000000310572ca */ /* 0x000fe400000e0000 */
[----:B------:R-:W-:Y:S02]  /*68d0*/  R2UR UR4, R48 ;  /* 0x00000000300472ca */ /* 0x000fe400000e0000 */
[----:B------:R-:W-:Y:S02]  /*68e0*/  ISETP.NE.U32.AND P4, PT, R42, RZ, PT ;  /* 0x000000ff2a00720c */ /* 0x000fe40003f85070 */
[----:B------:R-:W-:Y:S02]  /*68f0*/  ISETP.NE.U32.AND P2, PT, RZ, UR54, PT ;  /* 0x00000036ff007c0c */ /* 0x000fe4000bf45070 */
[----:B------:R-:W-:Y:S02]  /*6900*/  ISETP.NE.AND.EX P4, PT, R43, RZ, PT, P4 ;  /* 0x000000ff2b00720c */ /* 0x000fe40003f85340 */
[----:B------:R-:W-:Y:S01]  /*6910*/  ISETP.NE.AND.EX P2, PT, RZ, UR55, PT, P2 ;  /* 0x00000037ff007c0c */ /* 0x000fe2000bf45320 */
[----:B------:R-:W-:Y:S02]  /*6920*/  UISETP.NE.AND UP2, UPT, UR6, URZ, UPT ;  /* 0x000000ff0600728c */ /* 0x000fe4000bf45270 */
[----:B------:R-:W-:Y:S04]  /*6930*/  UISETP.NE.U32.AND UP0, UPT, UR5, URZ, UPT ;  /* 0x000000ff0500728c */ /* 0x000fe8000bf05070 */
[----:B------:R-:W-:Y:S01]  /*6940*/  UISETP.NE.AND.EX UP1, UPT, UR4, URZ, UPT, UP0 ;  /* 0x000000ff0400728c */ /* 0x000fe2000bf25300 */
[----:B------:R-:W-:Y:S01]  /*6950*/  PLOP3.LUT P1, PT, PT, PT, UP2, 0x80, 0x8 ;  /* 0x000000000008781c */ /* 0x000fe20003f2f028 */
[----:B------:R-:W-:Y:S03]  /*6960*/  UPLOP3.LUT UP0, UPT, UPT, UPT, UPT, 0x40, 0x4 ;  /* 0x000000000004789c */ /* 0x000fe60003f0e870 */
[----:B------:R-:W-:Y:S06]  /*6970*/  @UP2 UPLOP3.LUT UP0, UPT, UPT, UPT, UP1, 0x80, 0x8 ;  /* 0x000000000008289c */ /* 0x000fec0003f0f010 */
[----:B------:R-:W-:Y:S01]  /*6980*/  PLOP3.LUT P0, PT, PT, PT, UP0, 0x80, 0x8 ;  /* 0x000000000008781c */ /* 0x000fe20003f0f008 */
[----:B------:R-:W-:Y:S01]  /*6990*/  @!UPT UIADD3 URZ, UPT, UPT, URZ, URZ, URZ ;  /* 0x000000fffffff290 */ /* 0x000fe2000fffe0ff */
[----:B------:R-:W-:Y:S11]  /*69a0*/  BRA.U !UP1, `(.L_x_116) ;  /* 0x0000000109407547 */ /* 0x000ff6000b800000 */
[----:B------:R-:W-:Y:S01]  /*69b0*/  UISETP.NE.U32.AND UP0, UPT, UR54, URZ, UPT ;  /* 0x000000ff3600728c */ /* 0x000fe2000bf05070 */
[----:B------:R-:W-:Y:S01]  /*69c0*/  R2UR UR6, R49 ;  /* 0x00000000310672ca */ /* 0x000fe200000e0000 */
[----:B------:R-:W2:Y:S01]  /*69d0*/  LDCU.64 UR8, c[0x0][0x358] ;  /* 0x00006b00ff0877ac */ /* 0x000ea20008000a00 */
[----:B------:R-:W-:Y:S02]  /*69e0*/  HFMA2 R46, -RZ, RZ, 0, 5.9604644775390625e-08 ;  /* 0x00000001ff2e7431 */ /* 0x000fe400000001ff */
[----:B-1----:R-:W-:Y:S01]  /*69f0*/  IMAD.MOV.U32 R0, RZ, RZ, 0x1 ;  /* 0x00000001ff007424 */ /* 0x002fe200078e00ff */
[----:B------:R-:W-:Y:S06]  /*6a00*/  UISETP.NE.AND.EX UP0, UPT, UR55, URZ, UPT, UP0 ;  /* 0x000000ff3700728c */ /* 0x000fec000bf05300 */
[----:B------:R-:W-:Y:S05]  /*6a10*/  PLOP3.LUT P3, PT, PT, PT, UP0, 0x80, 0x8 ;  /* 0x000000000008781c */ /* 0x000fea0003f6f008 */
[----:B------:R-:W1:Y:S01]  /*6a20*/  @UP0 LDCU.64 UR4, c[0x0][0x888] ;  /* 0x00011100ff0407ac */ /* 0x000e620008000a00 */
[----:B------:R-:W-:Y:S07]  /*6a30*/  @UP0 UIMAD UR6, UR36, UR6, URZ ;  /* 0x00000006240602a4 */ /* 0x000fee000f8e02ff */
[----:B------:R-:W-:Y:S01]  /*6a40*/  @!P3 PRMT R46, R0, 0x7610, R46 ;  /* 0x00007610002eb816 */ /* 0x000fe2000000002e */
[----:B-1----:R-:W-:Y:S06]  /*6a50*/  @UP0 UIMAD.WIDE UR4, UR6, 0x4, UR4 ;  /* 0x00000004060408a5 */ /* 0x002fec000f8e0204 */
[----:B------:R-:W-:Y:S02]  /*6a60*/  IMAD.U32 R2, RZ, RZ, UR4 ;  /* 0x00000004ff027e24 */ /* 0x000fe4000f8e00ff */
[----:B------:R-:W-:Y:S03]  /*6a70*/  IMAD.U32 R3, RZ, RZ, UR5 ;  /* 0x00000005ff037e24 */ /* 0x000fe6000f8e00ff */
[----:B------:R-:W1:Y:S02]  /*6a80*/  @!UP0 LDCU UR4, c[0x0][0x880] ;  /* 0x00011000ff0487ac */ /* 0x000e640008000800 */
[----:B--2--5:R2:W5:Y:S02]  /*6a90*/  @P3 LDG.E R27, desc[UR8][R2.64] ;  /* 0x00000008021b3981 */ /* 0x024564000c1e1900 */
[----:B-12---:R-:W-:Y:S02]  /*6aa0*/  @!P3 MOV R27, UR4 ;  /* 0x00000004001bbc02 */ /* 0x006fe40008000f00 */
.L_x_116:
[----:B------:R-:W-:Y:S05]  /*6ab0*/  @!P4 BRA `(.L_x_117) ;  /* 0x000000000024c947 */ /* 0x000fea0003800000 */
[----:B------:R-:W-:Y:S01]  /*6ac0*/  ISETP.NE.U32.AND P3, PT, R40, RZ, PT ;  /* 0x000000ff2800720c */ /* 0x000fe20003f65070 */
[----:B------:R-:W2:Y:S03]  /*6ad0*/  LDCU.64 UR4, c[0x0][0x358] ;  /* 0x00006b00ff0477ac */ /* 0x000ea60008000a00 */
[----:B------:R-:W-:Y:S11]  /*6ae0*/  ISETP.NE.AND.EX P3, PT, R41, RZ, PT, P3 ;  /* 0x000000ff2900720c */ /* 0x000ff60003f65330 */
[----:B------:R-:W-:Y:S02]  /*6af0*/  @!UPT UIADD3 URZ, UPT, UPT, URZ, URZ, URZ ;  /* 0x000000fffffff290 */ /* 0x000fe4000fffe0ff */
[----:B------:R-:W3:Y:S01]  /*6b00*/  @P3 LDC.64 R2, c[0x0][0x8a8] ;  /* 0x00022a00ff023b82 */ /* 0x000ee20000000a00 */
[----:B-1----:R-:W-:Y:S04]  /*6b10*/  @P3 IMAD R0, R42, UR36, RZ ;  /* 0x000000242a003c24 */ /* 0x002fe8000f8e02ff */
[----:B---3--:R-:W-:Y:S05]  /*6b20*/  @P3 IMAD.WIDE R2, R0, 0x4, R2 ;  /* 0x0000000400023825 */ /* 0x008fea00078e0202 */
[----:B--2--5:R2:W5:Y:S02]  /*6b30*/  @P3 LDG.E R24, desc[UR4][R2.64] ;  /* 0x0000000402183981 */ /* 0x024564000c1e1900 */
[----:B--2---:R-:W3:Y:S02]  /*6b40*/  @!P3 LDC R24, c[0x0][0x8a0] ;  /* 0x00022800ff18bb82 */ /* 0x004ee40000000800 */
.L_x_117:
[----:B-----5:R-:W-:Y:S01]  /*6b50*/  FSETP.NEU.AND P3, PT, R27, RZ, PT ;  /* 0x000000ff1b00720b */ /* 0x020fe20003f6d000 */
[----:B------:R-:W-:Y:S01]  /*6b60*/  IMAD.SHL.U32 R56, R44, 0x2, RZ ;  /* 0x000000022c387824 */ /* 0x000fe200078e00ff */
[----:B------:R-:W-:Y:S01]  /*6b70*/  SEL R3, RZ, 0xffffffff, P2 ;  /* 0xffffffffff037807 */ /* 0x000fe20001000000 */
[----:B------:R-:W-:Y:S01]  /*6b80*/  BSSY B1, `(.L_x_118) ;  /* 0x0000034000017945 */ /* 0x000fe20003800000 */
[----:B------:R-:W-:Y:S01]  /*6b90*/  @P1 LOP3.LUT P2, RZ, R46, 0xff, RZ, 0xc0, !PT ;  /* 0x000000ff2eff1812 */ /* 0x000fe2000784c0ff */
[----:B------:R-:W-:Y:S01]  /*6ba0*/  IMAD.MOV.U32 R63, RZ, RZ, 0x1 ;  /* 0x00000001ff3f7424 */ /* 0x000fe200078e00ff */
[----:B-1----:R-:W-:Y:S01]  /*6bb0*/  @P1 SEL R0, RZ, 0xffffffff, P3 ;  /* 0xffffffffff001807 */ /* 0x002fe20001800000 */
[C---:B------:R-:W-:Y:S01]  /*6bc0*/  IMAD R25, R22.reuse, 0x40, R23 ;  /* 0x0000004016197824 */ /* 0x040fe200078e0217 */
[----:B------:R-:W-:Y:S01]  /*6bd0*/  LOP3.LUT R59, R59, 0x1, RZ, 0x3c, !PT ;  /* 0x000000013b3b7812 */ /* 0x000fe200078e3cff */
[----:B------:R-:W-:Y:S01]  /*6be0*/  IMAD.MOV.U32 R26, RZ, RZ, RZ ;  /* 0x000000ffff1a7224 */ /* 0x000fe200078e00ff */
[C---:B------:R-:W-:Y:S02]  /*6bf0*/  @P0 SEL R0, R3.reuse, R0, !P2 ;  /* 0x0000000003000207 */ /* 0x040fe40005000000 */
[----:B------:R-:W-:Y:S02]  /*6c00*/  CS2R R38, SRZ ;  /* 0x0000000000267805 */ /* 0x000fe4000001ff00 */
[----:B------:R-:W-:Y:S02]  /*6c10*/  LEA R53, R22, UR43, 0x3 ;  /* 0x0000002b16357c11 */ /* 0x000fe4000f8e18ff */
[----:B------:R-:W-:Y:S02]  /*6c20*/  CS2R R36, SRZ ;  /* 0x0000000000247805 */ /* 0x000fe4000001ff00 */
[----:B------:R-:W-:Y:S02]  /*6c30*/  @P1 LOP3.LUT R0, R0, 0x1, RZ, 0xc0, !PT ;  /* 0x0000000100001812 */ /* 0x000fe400078ec0ff */
[----:B------:R-:W-:Y:S02]  /*6c40*/  CS2R R30, SRZ ;  /* 0x00000000001e7805 */ /* 0x000fe4000001ff00 */
[----:B------:R-:W-:Y:S02]  /*6c50*/  PLOP3.LUT P2, PT, PT, PT, UP1, 0x80, 0x8 ;  /* 0x000000000008781c */ /* 0x000fe40003f4f018 */
[----:B------:R-:W-:Y:S02]  /*6c60*/  CS2R R28, SRZ ;  /* 0x00000000001c7805 */ /* 0x000fe4000001ff00 */
[----:B------:R-:W-:Y:S01]  /*6c70*/  ISETP.NE.U32.OR P6, PT, R0, 0x1, !P1 ;  /* 0x000000010000780c */ /* 0x000fe20004fc5470 */
[----:B------:R-:W-:Y:S01]  /*6c80*/  VIADD R62, R56, UR43 ;  /* 0x0000002b383e7c36 */ /* 0x000fe20008000000 */
[----:B------:R-:W-:Y:S02]  /*6c90*/  LOP3.LUT P4, R54, R46, 0xff, RZ, 0xc0, !PT ;  /* 0x000000ff2e367812 */ /* 0x000fe4000788c0ff */
[----:B------:R-:W-:Y:S02]  /*6ca0*/  SEL R2, RZ, 0xffffffff, P3 ;  /* 0xffffffffff027807 */ /* 0x000fe40001800000 */
[----:B------:R-:W-:Y:S03]  /*6cb0*/  P2R R61, PR, RZ, 0x40 ;  /* 0x00000040ff3d7803 */ /* 0x000fe60000000000 */
[----:B------:R-:W-:Y:S04]  /*6cc0*/  @P2 SEL R2, R3, R2, !P4 ;  /* 0x0000000203022207 */ /* 0x000fe80006000000 */
[----:B------:R-:W-:Y:S02]  /*6cd0*/  @P6 SHF.L.U32 R0, R59, 0x1f, RZ ;  /* 0x0000001f3b006819 */ /* 0x000fe400000006ff */
[----:B------:R-:W-:Y:S02]  /*6ce0*/  LOP3.LUT R2, R2, 0x1, RZ, 0xc0, !PT ;  /* 0x0000000102027812 */ /* 0x000fe400078ec0ff */
[----:B------:R1:W2:Y:S02]  /*6cf0*/  @P6 SYNCS.PHASECHK.TRANS64.TRYWAIT P1, [UR43+0xd0], R0 ;  /* 0x0000d000ff0065a7 */ /* 0x0002a4000802112b */
[----:B------:R-:W-:Y:S04]  /*6d00*/  ISETP.NE.U32.AND P5, PT, R2, 0x1, PT ;  /* 0x000000010200780c */ /* 0x000fe80003fa5070 */
[----:B------:R-:W-:Y:S02]  /*6d10*/  P2R R64, PR, RZ, 0x20 ;  /* 0x00000020ff407803 */ /* 0x000fe40000000000 */
[----:B-1----:R-:W-:Y:S04]  /*6d20*/  SHF.L.U32 R0, R58, 0x1f, RZ ;  /* 0x0000001f3a007819 */ /* 0x002fe800000006ff */
[----:B------:R1:W4:Y:S01]  /*6d30*/  SYNCS.PHASECHK.TRANS64.TRYWAIT P0, [R53+URZ+0x140], R0 ;  /* 0x00014000350075a7 */ /* 0x00032200080011ff */
[----:B--2---:R-:W-:Y:S01]  /*6d40*/  @P6 SEL R63, RZ, 0x1, !P1 ;  /* 0x00000001ff3f6807 */ /* 0x004fe20004800000 */
[----:B-1----:R-:W-:Y:S06]  /*6d50*/  @!P6 BRA `(.L_x_119) ;  /* 0x000000000058e947 */ /* 0x002fec0003800000 */
[C---:B------:R-:W-:Y:S01]  /*6d60*/  VIADD R2, R62.reuse, 0x200 ;  /* 0x000002003e027836 */ /* 0x040fe20000000000 */
[----:B------:R-:W-:Y:S01]  /*6d70*/  LOP3.LUT P6, RZ, R45, 0x40, RZ, 0xc0, !PT ;  /* 0x000000402dff7812 */ /* 0x000fe200078cc0ff */
[----:B------:R-:W-:Y:S01]  /*6d80*/  BSSY B0, `(.L_x_120) ;  /* 0x000000e000007945 */ /* 0x000fe20003800000 */
[----:B------:R-:W-:Y:S01]  /*6d90*/  ISETP.NE.AND P2, PT, R63, RZ, PT ;  /* 0x000000ff3f00720c */ /* 0x000fe20003f45270 */
[----:B------:R-:W-:Y:S01]  /*6da0*/  @P5 VIADD R4, R62, 0x210 ;  /* 0x000002103e045836 */ /* 0x000fe20000000000 */
[----:B------:R-:W-:Y:S01]  /*6db0*/  PLOP3.LUT P1, PT, PT, PT, PT, 0x8, 0x80 ;  /* 0x000000000080781c */ /* 0x000fe20003f2e170 */
[----:B------:R-:W-:Y:S01]  /*6dc0*/  IMAD.MOV.U32 R39, RZ, RZ, RZ ;  /* 0x000000ffff277224 */ /* 0x000fe200078e00ff */
[----:B------:R-:W-:Y:S02]  /*6dd0*/  @P5 PLOP3.LUT P1, PT, P6, PT, PT, 0x80, 0x8 ;  /* 0x000000000008581c */ /* 0x000fe4000372f070 */
[----:B------:R-:W-:Y:S02]  /*6de0*/  CS2R R36, SRZ ;  /* 0x0000000000247805 */ /* 0x000fe4000001ff00 */
[----:B------:R-:W-:Y:S02]  /*6df0*/  CS2R R30, SRZ ;  /* 0x00000000001e7805 */ /* 0x000fe4000001ff00 */
[----:B------:R-:W-:Y:S07]  /*6e00*/  CS2R R28, SRZ ;  /* 0x00000000001c7805 */ /* 0x000fee000001ff00 */
[----:B------:R-:W-:Y:S01]  /*6e10*/  @P1 VIADD R4, R2, 0xfffffff0 ;  /* 0xfffffff002041836 */ /* 0x000fe20000000000 */
[----:B------:R-:W-:Y:S06]  /*6e20*/  @P2 BRA `(.L_x_121) ;  /* 0x00000000000c2947 */ /* 0x000fec0003800000 */
[----:B------:R-:W-:Y:S04]  /*6e30*/  SHF.L.U32 R3, R59, 0x1f, RZ ;  /* 0x0000001f3b037819 */ /* 0x000fe800000006ff */
[----:B------:R-:W1:Y:S02]  /*6e40*/  SYNCS.PHASECHK.TRANS64.TRYWAIT P1, [UR43+0xd0], R3 ;  /* 0x0000d003ff0075a7 */ /* 0x000e64000802112b */
[----:B-1----:R-:W-:Y:S05]  /*6e50*/  @!P1 BRA `(.L_x_122) ;  /* 0x0000003400249947 */ /* 0x002fea0003800000 */
.L_x_121:
[----:B------:R-:W-:Y:S05]  /*6e60*/  BSYNC B0 ;  /* 0x0000000000007941 */ /* 0x000fea0003800000 */
.L_x_120:
[----:B------:R-:W-:Y:S01]  /*6e70*/  ISETP.NE.AND P1, PT, R64, RZ, PT ;  /* 0x000000ff4000720c */ /* 0x000fe20003f25270 */
[----:B------:R-:W-:Y:S11]  /*6e80*/  HFMA2 R26, -RZ, RZ, 0, 5.9604644775390625e-08 ;  /* 0x00000001ff1a7431 */ /* 0x000ff600000001ff */
[----:B------:R-:W-:Y:S01]  /*6e90*/  @!UPT UIADD3 URZ, UPT, UPT, URZ, URZ, URZ ;  /* 0x000000fffffff290 */ /* 0x000fe2000fffe0ff */
[----:B------:R2:W1:Y:S04]  /*6ea0*/  @P1 LDS.128 R36, [R4] ;  /* 0x0000000004241984 */ /* 0x0004680000000c00 */
[----:B------:R2:W1:Y:S02]  /*6eb0*/  @P1 LDS.128 R28, [R56+UR43+0x200] ;  /* 0x0002002b381c1984 */ /* 0x0004640008000c00 */
.L_x_119:
[----:B------:R-:W-:Y:S05]  /*6ec0*/  BSYNC B1 ;  /* 0x0000000000017941 */ /* 0x000fea0003800000 */
.L_x_118:
[----:B-1----:R-:W-:Y:S04]  /*6ed0*/  SHF.R.U32.HI R2, RZ, 0x15, R25 ;  /* 0x00000015ff027819 */ /* 0x002fe80000011619 */
[----:B------:R-:W-:Y:S01]  /*6ee0*/  LOP3.LUT P1, RZ, R2, 0x3, R47, 0x48, !PT ;  /* 0x0000000302ff7812 */ /* 0x000fe2000782482f */
[----:B------:R-:W-:Y:S01]  /*6ef0*/  @!UPT UIADD3 URZ, UPT, UPT, URZ, URZ, URZ ;  /* 0x000000fffffff290 */ /* 0x000fe2000fffe0ff */
[----:B----4-:R-:W-:Y:S11]  /*6f00*/  @P0 BRA `(.L_x_123) ;  /* 0x0000000000080947 */ /* 0x010ff60003800000 */
[----:B------:R-:W1:Y:S02]  /*6f10*/  SYNCS.PHASECHK.TRANS64.TRYWAIT P0, [R53+URZ+0x140], R0 ;  /* 0x00014000350075a7 */ /* 0x000e6400080011ff */
[----:B-1----:R-:W-:Y:S05]  /*6f20*/  @!P0 BRA `(.L_x_124) ;  /* 0x0000003400088947 */ /* 0x002fea0003800000 */
.L_x_123:
[----:B------:R-:W-:Y:S05]  /*6f30*/  @!P1 BRA `(.L_x_125) ;  /* 0x0000000000409947 */ /* 0x000fea0003800000 */
[----:B------:R-:W4:Y:S01]  /*6f40*/  LDCU.64 UR8, c[0x4][0x70] ;  /* 0x01000e00ff0877ac */ /* 0x000f220008000a00 */
[----:B------:R-:W-:Y:S01]  /*6f50*/  MOV R3, 0x0 ;  /* 0x0000000000037802 */ /* 0x000fe20000000f00 */
[----:B------:R-:W-:Y:S02]  /*6f60*/  HFMA2 R12, -RZ, RZ, 0, 5.9604644775390625e-08 ;  /* 0x00000001ff0c7431 */ /* 0x000fe400000001ff */
[----:B------:R-:W-:Y:S02]  /*6f70*/  IMAD.MOV.U32 R8, RZ, RZ, 0x192 ;  /* 0x00000192ff087424 */ /* 0x000fe400078e00ff */
[----:B------:R-:W-:Y:S01]  /*6f80*/  IMAD.MOV.U32 R13, RZ, RZ, RZ ;  /* 0x000000ffff0d7224 */ /* 0x000fe200078e00ff */
[----:B------:R-:W5:Y:S01]  /*6f90*/  LDCU.64 UR6, c[0x4][0x78] ;  /* 0x01000f00ff0677ac */ /* 0x000f620008000a00 */
[----:B------:R-:W1:Y:S01]  /*6fa0*/  LDC.64 R2, c[0x4][R3] ;  /* 0x0100000003027b82 */ /* 0x000e620000000a00 */
[----:B------:R-:W3:Y:S01]  /*6fb0*/  LDCU.64 UR4, c[0x4][0x10] ;  /* 0x01000200ff0477ac */ /* 0x000ee20008000a00 */
[----:B----4-:R-:W-:Y:S01]  /*6fc0*/  MOV R5, UR9 ;  /* 0x0000000900057c02 */ /* 0x010fe20008000f00 */
[----:B--2---:R-:W-:Y:S01]  /*6fd0*/  IMAD.U32 R4, RZ, RZ, UR8 ;  /* 0x00000008ff047e24 */ /* 0x004fe2000f8e00ff */
[----:B-----5:R-:W-:Y:S01]  /*6fe0*/  MOV R7, UR7 ;  /* 0x0000000700077c02 */ /* 0x020fe20008000f00 */
[----:B------:R-:W-:Y:S01]  /*6ff0*/  IMAD.U32 R6, RZ, RZ, UR6 ;  /* 0x00000006ff067e24 */ /* 0x000fe2000f8e00ff */
[----:B---3--:R-:W-:Y:S01]  /*7000*/  MOV R11, UR5 ;  /* 0x00000005000b7c02 */ /* 0x008fe20008000f00 */
[----:B------:R-:W-:Y:S02]  /*7010*/  IMAD.U32 R10, RZ, RZ, UR4 ;  /* 0x00000004ff0a7e24 */ /* 0x000fe4000f8e00ff */
[----:B------:R-:W-:Y:S07]  /*7020*/  LEPC R20, `(.L_x_125) ;  /* 0x000000001014794e */ /* 0x000fee0000000000 */
[----:B-1----:R-:W-:Y:S05]  /*7030*/  CALL.ABS.NOINC R2 ;  /* 0x0000000002007343 */ /* 0x002fea0003c00000 */
.L_x_125:
[----:B------:R-:W-:Y:S05]  /*7040*/  WARPSYNC.ALL ;  /* 0x0000000000007948 */ /* 0x000fea0003800000 */
[----:B------:R-:W-:Y:S01]  /*7050*/  R2UR UR4, R25 ;  /* 0x00000000190472ca */ /* 0x000fe200000e0000 */
[--C-:B------:R-:W-:Y:S01]  /*7060*/  HADD2.F32 R3, -RZ, R28.reuse.H0_H0 ;  /* 0x2000001cff037230 */ /* 0x100fe20000004100 */
[----:B------:R-:W-:Y:S01]  /*7070*/  MOV R65, 0x10 ;  /* 0x0000001000417802 */ /* 0x000fe20000000f00 */
[--C-:B------:R-:W-:Y:S01]  /*7080*/  HADD2.F32 R20, -RZ, R29.reuse.H0_H0 ;  /* 0x2000001dff147230 */ /* 0x100fe20000004100 */
[----:B------:R-:W-:Y:S01]  /*7090*/  LOP3.LUT P6, RZ, R45, 0x40, RZ, 0xc0, !PT ;  /* 0x000000402dff7812 */ /* 0x000fe200078cc0ff */
[----:B------:R-:W-:Y:S01]  /*70a0*/  HADD2.F32 R21, -RZ, R29.H1_H1 ;  /* 0x3000001dff157230 */ /* 0x000fe20000004100 */
[----:B------:R-:W-:Y:S01]  /*70b0*/  ISETP.NE.AND P0, PT, R60, RZ, PT ;  /* 0x000000ff3c00720c */ /* 0x000fe20003f05270 */
[----:B------:R-:W-:Y:S01]  /*70c0*/  BSSY.RECONVERGENT B0, `(.L_x_126) ;  /* 0x0000052000007945 */ /* 0x000fe20003800200 */
[----:B------:R-:W-:Y:S04]  /*70d0*/  SEL R65, R65, 0xfffffff0, !P6 ;  /* 0xfffffff041417807 */ /* 0x000fe80007000000 */
[----:B------:R-:W-:Y:S01]  /*70e0*/  IADD3 R62, PT, PT, R62, R65, RZ ;  /* 0x000000413e3e7210 */ /* 0x000fe20007ffe0ff */
[----:B--2---:R-:W1:Y:S02]  /*70f0*/  LDTM.x16 R4, tmem[UR4] ;  /* 0x00000004000479ee */ /* 0x004e640008240000 */
[C---:B-1-3--:R-:W-:Y:S01]  /*7100*/  FMUL R0, R24.reuse, R4 ;  /* 0x0000000418007220 */ /* 0x04afe20000400000 */
[----:B------:R-:W-:Y:S02]  /*7110*/  HADD2.F32 R4, -RZ, R28.H1_H1 ;  /* 0x3000001cff047230 */ /* 0x000fe40000004100 */
[C---:B------:R-:W-:Y:S01]  /*7120*/  FMUL R2, R24.reuse, R5 ;  /* 0x0000000518027220 */ /* 0x040fe20000400000 */
[C---:B------:R-:W-:Y:S01]  /*7130*/  FMUL R7, R24.reuse, R7 ;  /* 0x0000000718077220 */ /* 0x040fe20000400000 */
[C---:B------:R-:W-:Y:S01]  /*7140*/  FFMA R0, R27.reuse, R3, R0 ;  /* 0x000000031b007223 */ /* 0x040fe20000000000 */
[C---:B------:R-:W-:Y:S01]  /*7150*/  FMUL R3, R24.reuse, R6 ;  /* 0x0000000618037220 */ /* 0x040fe20000400000 */
[C---:B------:R-:W-:Y:S01]  /*7160*/  FFMA R2, R27.reuse, R4, R2 ;  /* 0x000000041b027223 */ /* 0x040fe20000000002 */
[C---:B------:R-:W-:Y:S01]  /*7170*/  FMUL R4, R24.reuse, R8 ;  /* 0x0000000818047220 */ /* 0x040fe20000400000 */
[C---:B------:R-:W-:Y:S01]  /*7180*/  FMUL R8, R24.reuse, R12 ;  /* 0x0000000c18087220 */ /* 0x040fe20000400000 */
[----:B------:R-:W-:Y:S01]  /*7190*/  FMUL R12, R24, R16 ;  /* 0x00000010180c7220 */ /* 0x000fe20000400000 */
[--C-:B------:R-:W-:Y:S01]  /*71a0*/  HADD2.F32 R16, -RZ, R30.reuse.H0_H0 ;  /* 0x2000001eff107230 */ /* 0x100fe20000004100 */
[----:B------:R-:W-:Y:S01]  /*71b0*/  F2FP.F16.F32.PACK_AB R32, R2, R0 ;  /* 0x000000000220723e */ /* 0x000fe200000000ff */
[----:B------:R-:W-:Y:S02]  /*71c0*/  HADD2.F32 R0, -RZ, R30.H1_H1 ;  /* 0x3000001eff007230 */ /* 0x000fe40000004100 */
[C---:B------:R-:W-:Y:S01]  /*71d0*/  FMUL R5, R24.reuse, R9 ;  /* 0x0000000918057220 */ /* 0x040fe20000400000 */
[C---:B------:R-:W-:Y:S01]  /*71e0*/  FFMA R3, R27.reuse, R20, R3 ;  /* 0x000000141b037223 */ /* 0x040fe20000000003 */
[C---:B------:R-:W-:Y:S01]  /*71f0*/  FFMA R7, R27.reuse, R21, R7 ;  /* 0x000000151b077223 */ /* 0x040fe20000000007 */
[--C-:B------:R-:W-:Y:S02]  /*7200*/  HADD2.F32 R2, -RZ, R31.reuse.H0_H0 ;  /* 0x2000001fff027230 */ /* 0x100fe40000004100 */
[C---:B------:R-:W-:Y:S01]  /*7210*/  FFMA R4, R27.reuse, R16, R4 ;  /* 0x000000101b047223 */ /* 0x040fe20000000004 */
[C---:B------:R-:W-:Y:S01]  /*7220*/  FMUL R6, R24.reuse, R10 ;  /* 0x0000000a18067220 */ /* 0x040fe20000400000 */
[C---:B------:R-:W-:Y:S01]  /*7230*/  FFMA R5, R27.reuse, R0, R5 ;  /* 0x000000001b057223 */ /* 0x040fe20000000005 */
[----:B------:R-:W-:Y:S02]  /*7240*/  HADD2.F32 R16, -RZ, R31.H1_H1 ;  /* 0x3000001fff107230 */ /* 0x000fe40000004100 */
[C---:B------:R-:W-:Y:S01]  /*7250*/  FMUL R11, R24.reuse, R11 ;  /* 0x0000000b180b7220 */ /* 0x040fe20000400000 */
[--C-:B------:R-:W-:Y:S02]  /*7260*/  HADD2.F32 R0, -RZ, R36.reuse.H0_H0 ;  /* 0x20000024ff007230 */ /* 0x100fe40000004100 */
[----:B------:R-:W-:Y:S01]  /*7270*/  FFMA R6, R27, R2, R6 ;  /* 0x000000021b067223 */ /* 0x000fe20000000006 */
[----:B------:R-:W-:Y:S01]  /*7280*/  F2FP.F16.F32.PACK_AB R33, R7, R3 ;  /* 0x000000030721723e */ /* 0x000fe200000000ff */
[----:B------:R-:W-:Y:S02]  /*7290*/  HADD2.F32 R2, -RZ, R36.H1_H1 ;  /* 0x30000024ff027230 */ /* 0x000fe40000004100 */
[C---:B------:R-:W-:Y:S01]  /*72a0*/  FFMA R11, R27.reuse, R16, R11 ;  /* 0x000000101b0b7223 */ /* 0x040fe2000000000b */
[C---:B------:R-:W-:Y:S01]  /*72b0*/  FMUL R9, R24.reuse, R13 ;  /* 0x0000000d18097220 */ /* 0x040fe20000400000 */
[--C-:B------:R-:W-:Y:S02]  /*72c0*/  HADD2.F32 R3, -RZ, R37.reuse.H0_H0 ;  /* 0x20000025ff037230 */ /* 0x100fe40000004100 */
[C---:B------:R-:W-:Y:S01]  /*72d0*/  FFMA R8, R27.reuse, R0, R8 ;  /* 0x000000001b087223 */ /* 0x040fe20000000008 */
[C---:B------:R-:W-:Y:S01]  /*72e0*/  FMUL R10, R24.reuse, R14 ;  /* 0x0000000e180a7220 */ /* 0x040fe20000400000 */
[----:B------:R-:W-:Y:S02]  /*72f0*/  HADD2.F32 R0, -RZ, R37.H1_H1 ;  /* 0x30000025ff007230 */ /* 0x000fe40000004100 */
[C---:B------:R-:W-:Y:S01]  /*7300*/  FMUL R15, R24.reuse, R15 ;  /* 0x0000000f180f7220 */ /* 0x040fe20000400000 */
[C---:B------:R-:W-:Y:S01]  /*7310*/  FFMA R9, R27.reuse, R2, R9 ;  /* 0x000000021b097223 */ /* 0x040fe20000000009 */
[----:B------:R-:W-:Y:S01]  /*7320*/  FFMA R10, R27, R3, R10 ;  /* 0x000000031b0a7223 */ /* 0x000fe2000000000a */
[--C-:B------:R-:W-:Y:S01]  /*7330*/  HADD2.F32 R2, -RZ, R38.reuse.H0_H0 ;  /* 0x20000026ff027230 */ /* 0x100fe20000004100 */
[----:B------:R-:W-:Y:S01]  /*7340*/  F2FP.F16.F32.PACK_AB R34, R5, R4 ;  /* 0x000000040522723e */ /* 0x000fe200000000ff */
[----:B------:R-:W-:Y:S02]  /*7350*/  HADD2.F32 R3, -RZ, R38.H1_H1 ;  /* 0x30000026ff037230 */ /* 0x000fe40000004100 */
[----:B------:R-:W-:Y:S01]  /*7360*/  FFMA R15, R27, R0, R15 ;  /* 0x000000001b0f7223 */ /* 0x000fe2000000000f */
[C---:B------:R-:W-:Y:S01]  /*7370*/  FMUL R13, R24.reuse, R17 ;  /* 0x00000011180d7220 */ /* 0x040fe20000400000 */
[--C-:B------:R-:W-:Y:S02]  /*7380*/  HADD2.F32 R4, -RZ, R39.reuse.H0_H0 ;  /* 0x20000027ff047230 */ /* 0x100fe40000004100 */
[C---:B------:R-:W-:Y:S01]  /*7390*/  FMUL R14, R24.reuse, R18 ;  /* 0x00000012180e7220 */ /* 0x040fe20000400000 */
[----:B------:R-:W-:Y:S02]  /*73a0*/  HADD2.F32 R0, -RZ, R39.H1_H1 ;  /* 0x30000027ff007230 */ /* 0x000fe40000004100 */
[----:B------:R-:W-:Y:S01]  /*73b0*/  FMUL R19, R24, R19 ;  /* 0x0000001318137220 */ /* 0x000fe20000400000 */
[----:B------:R-:W-:Y:S01]  /*73c0*/  F2FP.F16.F32.PACK_AB R35, R11, R6 ;  /* 0x000000060b23723e */ /* 0x000fe200000000ff */
[C---:B------:R-:W-:Y:S01]  /*73d0*/  FFMA R12, R27.reuse, R2, R12 ;  /* 0x000000021b0c7223 */ /* 0x040fe2000000000c */
[C---:B------:R-:W-:Y:S01]  /*73e0*/  FFMA R13, R27.reuse, R3, R13 ;  /* 0x000000031b0d7223 */ /* 0x040fe2000000000d */
[C---:B------:R-:W-:Y:S01]  /*73f0*/  FFMA R14, R27.reuse, R4, R14 ;  /* 0x000000041b0e7223 */ /* 0x040fe2000000000e */
[----:B------:R-:W-:Y:S01]  /*7400*/  FFMA R19, R27, R0, R19 ;  /* 0x000000001b137223 */ /* 0x000fe20000000013 */
[----:B------:R1:W-:Y:S01]  /*7410*/  STS.128 [R56+UR43+0x200], R32 ;  /* 0x0002002038007988 */ /* 0x0003e20008000c2b */
[----:B------:R-:W-:Y:S02]  /*7420*/  F2FP.F16.F32.PACK_AB R8, R9, R8 ;  /* 0x000000080908723e */ /* 0x000fe400000000ff */
[----:B------:R-:W-:Y:S02]  /*7430*/  F2FP.F16.F32.PACK_AB R9, R15, R10 ;  /* 0x0000000a0f09723e */ /* 0x000fe400000000ff */
[----:B------:R-:W-:Y:S02]  /*7440*/  F2FP.F16.F32.PACK_AB R10, R13, R12 ;  /* 0x0000000c0d0a723e */ /* 0x000fe400000000ff */
[----:B------:R-:W-:Y:S05]  /*7450*/  F2FP.F16.F32.PACK_AB R11, R19, R14 ;  /* 0x0000000e130b723e */ /* 0x000fea00000000ff */
[----:B------:R1:W-:Y:S01]  /*7460*/  STS.128 [R62+0x200], R8 ;  /* 0x000200083e007388 */ /* 0x0003e20000000c00 */
[----:B------:R-:W-:Y:S01]  /*7470*/  @!PT LDS RZ, [RZ] ;  /* 0x00000000fffff984 */ /* 0x000fe20000000800 */
[----:B------:R-:W-:Y:S01]  /*7480*/  @!PT LDS RZ, [RZ] ;  /* 0x00000000fffff984 */ /* 0x000fe20000000800 */
[----:B------:R-:W-:Y:S01]  /*7490*/  @!PT LDS RZ, [RZ] ;  /* 0x00000000fffff984 */ /* 0x000fe20000000800 */
[----:B------:R-:W-:Y:S01]  /*74a0*/  @!PT LDS RZ, [RZ] ;  /* 0x00000000fffff984 */ /* 0x000fe20000000800 */
[----:B------:R2:W-:Y:S07]  /*74b0*/  MEMBAR.ALL.CTA ;  /* 0x0000000000007992 */ /* 0x0005ee0000008000 */
[----:B--2---:R-:W2:Y:S02]  /*74c0*/  FENCE.VIEW.ASYNC.S ;  /* 0x00000000000073c6 */ /* 0x004ea40000000000 */
[----:B--2---:R-:W-:Y:S06]  /*74d0*/  BAR.SYNC.DEFER_BLOCKING 0x1, 0x80 ;  /* 0x0042000000007b1d */ /* 0x004fec0000010000 */
[----:B------:R-:W-:Y:S05]  /*74e0*/  @P0 BRA `(.L_x_127) ;  /* 0x00000000003c0947 */ /* 0x000fea0003800000 */
[----:B------:R-:W2:Y:S01]  /*74f0*/  LDCU.64 UR6, c[0x0][0x348] ;  /* 0x00006900ff0677ac */ /* 0x000ea20008000a00 */
[----:B------:R-:W-:Y:S01]  /*7500*/  UIADD3 UR4, UPT, UPT, UR43, 0x200, URZ ;  /* 0x000002002b047890 */ /* 0x000fe2000fffe0ff */
[----:B------:R-:W-:Y:S01]  /*7510*/  UMOV UR51, UR36 ;  /* 0x0000002400337c82 */ /* 0x000fe20008000000 */
[----:B------:R-:W-:Y:S02]  /*7520*/  UIADD3 UR9, UPT, UPT, UR49, 0x40, URZ ;  /* 0x0000004031097890 */ /* 0x000fe4000fffe0ff */
[----:B------:R-:W-:Y:S02]  /*7530*/  UIADD3 UR8, UPT, UPT, UR43, 0xa00, URZ ;  /* 0x00000a002b087890 */ /* 0x000fe4000fffe0ff */
[----:B------:R-:W-:Y:S01]  /*7540*/  MOV R52, UR4 ;  /* 0x0000000400347c02 */ /* 0x000fe20008000f00 */
[----:B------:R-:W-:Y:S01]  /*7550*/  UMOV UR10, UR50 ;  /* 0x00000032000a7c82 */ /* 0x000fe20008000000 */
[----:B------:R-:W-:Y:S02]  /*7560*/  UMOV UR11, UR36 ;  /* 0x00000024000b7c82 */ /* 0x000fe40008000000 */
[----:B------:R-:W-:Y:S01]  /*7570*/  R2UR UR48, R52 ;  /* 0x00000000343072ca */ /* 0x000fe200000e0000 */
[----:B--2---:R-:W-:Y:S04]  /*7580*/  UIADD3 UR4, UP0, UPT, UR6, 0x680, URZ ;  /* 0x0000068006047890 */ /* 0x004fe8000ff1e0ff */
[----:B------:R-:W-:Y:S09]  /*7590*/  UIADD3.X UR5, UPT, UPT, URZ, UR7, URZ, UP0, !UPT ;  /* 0x00000007ff057290 */ /* 0x000ff200087fe4ff */
[----:B------:R2:W-:Y:S01]  /*75a0*/  UTMASTG.3D [UR48], [UR4] ;  /* 0x00000030040073b5 */ /* 0x0005e20008010000 */
[----:B------:R2:W-:Y:S01]  /*75b0*/  UTMASTG.3D [UR8], [UR4] ;  /* 0x00000008040073b5 */ /* 0x0005e20008010000 */
[----:B------:R0:W-:Y:S01]  /*75c0*/  UTMACMDFLUSH ;  /* 0x00000000000079b7 */ /* 0x0001e20000000000 */
[----:B--2---:R-:W-:Y:S04]  /*75d0*/  DEPBAR.LE SB0, 0x1 ;  /* 0x000080400000791a */ /* 0x004fe80000000000 */
.L_x_127:
[----:B------:R-:W-:Y:S05]  /*75e0*/  BSYNC.RECONVERGENT B0 ;  /* 0x0000000000007941 */ /* 0x000fea0003800200 */
.L_x_126:
[----:B------:R-:W-:Y:S01]  /*75f0*/  BAR.SYNC.DEFER_BLOCKING 0x1, 0x80 ;  /* 0x0042000000007b1d */ /* 0x000fe20000010000 */
[----:B------:R-:W-:Y:S01]  /*7600*/  ISETP.NE.AND P1, PT, R61, RZ, PT ;  /* 0x000000ff3d00720c */ /* 0x000fe20003f25270 */
[----:B------:R-:W-:Y:S01]  /*7610*/  UISETP.NE.AND UP0, UPT, UR52, URZ, UPT ;  /* 0x000000ff3400728c */ /* 0x000fe2000bf05270 */
[----:B------:R-:W-:Y:S11]  /*7620*/  LEA R2, R26, UR43, 0x3 ;  /* 0x0000002b1a027c11 */ /* 0x000ff6000f8e18ff */
[----:B------:R-:W-:Y:S01]  /*7630*/  @P1 SHF.L.U32 R3, R59, 0x1f, RZ ;  /* 0x0000001f3b031819 */ /* 0x000fe200000006ff */
[----:B------:R-:W-:Y:S06]  /*7640*/  BRA.U !UP0, `(.L_x_128) ;  /* 0x0000000108247547 */ /* 0x000fec000b800000 */
[----:B------:R-:W-:Y:S01]  /*7650*/  IMAD.U32 R4, RZ, RZ, UR46 ;  /* 0x0000002eff047e24 */ /* 0x000fe2000f8e00ff */
[----:B------:R-:W-:Y:S01]  /*7660*/  MOV R0, UR47 ;  /* 0x0000002f00007c02 */ /* 0x000fe20008000f00 */
[----:B------:R-:W-:Y:S03]  /*7670*/  UIADD3 UR4, UPT, UPT, UR46, 0x1, URZ ;  /* 0x000000012e047890 */ /* 0x000fe6000fffe0ff */
[----:B------:R-:W-:Y:S01]  /*7680*/  @P1 LEA R4, R4, UR43, 0x3 ;  /* 0x0000002b04041c11 */ /* 0x000fe2000f8e18ff */
[----:B------:R-:W-:Y:S04]  /*7690*/  UISETP.NE.AND UP0, UPT, UR4, 0x4, UPT ;  /* 0x000000040400788c */ /* 0x000fe8000bf05270 */
[----:B------:R-:W-:Y:S01]  /*76a0*/  @P1 VIADD R4, R4, 0xf0 ;  /* 0x000000f004041836 */ /* 0x000fe20000000000 */
[----:B------:R-:W-:Y:S04]  /*76b0*/  USEL UR46, UR4, URZ, UP0 ;  /* 0x000000ff042e7287 */ /* 0x000fe80008000000 */
[----:B------:R-:W-:Y:S04]  /*76c0*/  @P1 PRMT R0, R0, 0x654, R4 ;  /* 0x0000065400001816 */ /* 0x000fe80000000004 */
[----:B------:R2:W-:Y:S04]  /*76d0*/  @P1 SYNCS.ARRIVE.TRANS64.RED.A1T0 RZ, [R0+URZ], RZ ;  /* 0x000000ff00ff19a7 */ /* 0x0005e800081004ff */
.L_x_128:
[----:B------:R-:W3:Y:S01]  /*76e0*/  @P1 SYNCS.PHASECHK.TRANS64.TRYWAIT P0, [R2+URZ+0xd0], R3 ;  /* 0x0000d003020015a7 */ /* 0x000ee200080011ff */
[----:B------:R-:W-:Y:S01]  /*76f0*/  BSSY B1, `(.L_x_129) ;  /* 0x0000012000017945 */ /* 0x000fe20003800000 */
[----:B---3--:R-:W-:Y:S03]  /*7700*/  @P1 SEL R63, RZ, 0x1, !P0 ;  /* 0x00000001ff3f1807 */ /* 0x008fe60004000000 */
[----:B------:R-:W-:Y:S05]  /*7710*/  @!P1 BRA `(.L_x_130) ;  /* 0x00000000003c9947 */ /* 0x000fea0003800000 */
[----:B------:R-:W-:Y:S01]  /*7720*/  ISETP.NE.AND P1, PT, R64, RZ, PT ;  /* 0x000000ff4000720c */ /* 0x000fe20003f25270 */
[----:B------:R-:W-:Y:S01]  /*7730*/  BSSY B0, `(.L_x_131) ;  /* 0x0000009000007945 */ /* 0x000fe20003800000 */
[----:B------:R-:W-:Y:S11]  /*7740*/  ISETP.NE.AND P0, PT, R63, RZ, PT ;  /* 0x000000ff3f00720c */ /* 0x000ff60003f05270 */
[----:B------:R-:W-:Y:S05]  /*7750*/  @P1 IMAD R4, R26, 0x1000, R56 ;  /* 0x000010001a041824 */ /* 0x000fea00078e0238 */
[----:B------:R-:W-:Y:S05]  /*7760*/  @P1 IADD3 R3, PT, PT, R4, UR43, RZ ;  /* 0x0000002b04031c10 */ /* 0x000fea000fffe0ff */
[----:B------:R-:W-:Y:S01]  /*7770*/  @P1 IMAD.IADD R3, R65, 0x1, R3 ;  /* 0x0000000141031824 */ /* 0x000fe200078e0203 */
[----:B------:R-:W-:Y:S06]  /*7780*/  @P0 BRA `(.L_x_132) ;  /* 0x00000000000c0947 */ /* 0x000fec0003800000 */
[----:B--2---:R-:W-:Y:S04]  /*7790*/  SHF.L.U32 R0, R59, 0x1f, RZ ;  /* 0x0000001f3b007819 */ /* 0x004fe800000006ff */
[----:B------:R-:W2:Y:S02]  /*77a0*/  SYNCS.PHASECHK.TRANS64.TRYWAIT P0, [R2+URZ+0xd0], R0 ;  /* 0x0000d000020075a7 */ /* 0x000ea400080011ff */
[----:B--2---:R-:W-:Y:S05]  /*77b0*/  @!P0 BRA `(.L_x_133) ;  /* 0x0000002800f88947 */ /* 0x004fea0003800000 */
.L_x_132:
[----:B------:R-:W-:Y:S05]  /*77c0*/  BSYNC B0 ;  /* 0x0000000000007941 */ /* 0x000fea0003800000 */
.L_x_131:
[----:B------:R-:W-:Y:S02]  /*77d0*/  ISETP.NE.AND P0, PT, R64, RZ, PT ;  /* 0x000000ff4000720c */ /* 0x000fe40003f05270 */
[----:B------:R-:W-:Y:S11]  /*77e0*/  IADD3 R26, PT, PT, R26, 0x1, RZ ;  /* 0x000000011a1a7810 */ /* 0x000ff60007ffe0ff */
[----:B------:R3:W4:Y:S04]  /*77f0*/  @P0 LDS.128 R28, [R4+UR43+0x200] ;  /* 0x0002002b041c0984 */ /* 0x0007280008000c00 */
[----:B------:R3:W1:Y:S02]  /*7800*/  @P0 LDS.128 R36, [R3+0x200] ;  /* 0x0002000003240984 */ /* 0x0006640000000c00 */
.L_x_130:
[----:B------:R-:W-:Y:S05]  /*7810*/  BSYNC B1 ;  /* 0x0000000000017941 */ /* 0x000fea0003800000 */
.L_x_129:
[----:B--2---:R-:W-:Y:S05]  /*7820*/  VIADD R0, R25, 0x10 ;  /* 0x0000001019007836 */ /* 0x004fea0000000000 */
[----:B------:R-:W-:Y:S04]  /*7830*/  SHF.R.U32.HI R0, RZ, 0x15, R0 ;  /* 0x00000015ff007819 */ /* 0x000fe80000011600 */
[----:B------:R-:W-:Y:S11]  /*7840*/  LOP3.LUT P0, RZ, R0, 0x3, R47, 0x48, !PT ;  /* 0x0000000300ff7812 */ /* 0x000ff6000780482f */
[----:B------:R-:W-:Y:S02]  /*7850*/  @!UPT UIADD3 URZ, UPT, UPT, URZ, URZ, URZ ;  /* 0x000000fffffff290 */ /* 0x000fe4000fffe0ff */
[----:B------:R-:W-:Y:S05]  /*7860*/  @!P0 BRA `(.L_x_134) ;  /* 0x0000000000408947 */ /* 0x000fea0003800000 */
[----:B------:R-:W2:Y:S01]  /*7870*/  LDCU.64 UR8, c[0x4][0x70] ;  /* 0x01000e00ff0877ac */ /* 0x000ea20008000a00 */
[----:B---3--:R-:W-:Y:S01]  /*7880*/  MOV R3, 0x0 ;  /* 0x0000000000037802 */ /* 0x008fe20000000f00 */
[----:B------:R-:W-:Y:S02]  /*7890*/  HFMA2 R12, -RZ, RZ, 0, 5.9604644775390625e-08 ;  /* 0x00000001ff0c7431 */ /* 0x000fe400000001ff */
[----:B-1----:R-:W-:Y:S02]  /*78a0*/  IMAD.MOV.U32 R8, RZ, RZ, 0x192 ;  /* 0x00000192ff087424 */ /* 0x002fe400078e00ff */
[----:B------:R-:W-:Y:S01]  /*78b0*/  IMAD.MOV.U32 R13, RZ, RZ, RZ ;  /* 0x000000ffff0d7224 */ /* 0x000fe200078e00ff */
[----:B------:R-:W1:Y:S01]  /*78c0*/  LDCU.64 UR6, c[0x4][0x78] ;  /* 0x01000f00ff0677ac */ /* 0x000e620008000a00 */
[----:B------:R-:W3:Y:S01]  /*78d0*/  LDC.64 R2, c[0x4][R3] ;  /* 0x0100000003027b82 */ /* 0x000ee20000000a00 */
[----:B------:R-:W5:Y:S01]  /*78e0*/  LDCU.64 UR4, c[0x4][0x10] ;  /* 0x01000200ff0477ac */ /* 0x000f620008000a00 */
[----:B--2---:R-:W-:Y:S01]  /*78f0*/  MOV R5, UR9 ;  /* 0x0000000900057c02 */ /* 0x004fe20008000f00 */
[----:B------:R-:W-:Y:S01]  /*7900*/  IMAD.U32 R4, RZ, RZ, UR8 ;  /* 0x00000008ff047e24 */ /* 0x000fe2000f8e00ff */
[----:B-1----:R-:W-:Y:S01]  /*7910*/  MOV R7, UR7 ;  /* 0x0000000700077c02 */ /* 0x002fe20008000f00 */
[----:B------:R-:W-:Y:S01]  /*7920*/  IMAD.U32 R6, RZ, RZ, UR6 ;  /* 0x00000006ff067e24 */ /* 0x000fe2000f8e00ff */
[----:B-----5:R-:W-:Y:S01]  /*7930*/  MOV R11, UR5 ;  /* 0x00000005000b7c02 */ /* 0x020fe20008000f00 */
[----:B------:R-:W-:Y:S02]  /*7940*/  IMAD.U32 R10, RZ, RZ, UR4 ;  /* 0x00000004ff0a7e24 */ /* 0x000fe4000f8e00ff */
[----:B------:R-:W-:Y:S07]  /*7950*/  LEPC R20, `(.L_x_134) ;  /* 0x000000001014794e */ /* 0x000fee0000000000 */
[----:B---34-:R-:W-:Y:S05]  /*7960*/  CALL.ABS.NOINC R2 ;  /* 0x0000000002007343 */ /* 0x018fea0003c00000 */
.L_x_134:
[----:B------:R-:W-:Y:S01]  /*7970*/  ISETP.NE.AND P6, PT, R61, RZ, PT ;  /* 0x000000ff3d00720c */ /* 0x000fe20003fc5270 */
[----:B------:R-:W-:Y:S05]  /*7980*/  WARPSYNC.ALL ;  /* 0x0000000000007948 */ /* 0x000fea0003800000 */
[----:B------:R-:W-:Y:S01]  /*7990*/  R2UR UR4, R25 ;  /* 0x00000000190472ca */ /* 0x000fe200000e0000 */
[----:B---34-:R-:W-:Y:S01]  /*79a0*/  HADD2.F32 R3, -RZ, R28.H0_H0 ;  /* 0x2000001cff037230 */ /* 0x018fe20000004100 */
[----:B------:R-:W-:Y:S01]  /*79b0*/  ISETP.NE.AND P0, PT, R60, RZ, PT ;  /* 0x000000ff3c00720c */ /* 0x000fe20003f05270 */
[----:B------:R-:W-:Y:S01]  /*79c0*/  HADD2.F32 R20, -RZ, R30.H0_H0 ;  /* 0x2000001eff147230 */ /* 0x000fe20000004100 */
[----:B------:R-:W-:Y:S09]  /*79d0*/  BSSY.RECONVERGENT B0, `(.L_x_135) ;  /* 0x0000058000007945 */ /* 0x000ff20003800200 */
[----:B-1----:R-:W1:Y:S02]  /*79e0*/  LDTM.x16 R4, tmem[UR4+0x10] ;  /* 0x00001004000479ee */ /* 0x002e640008240000 */
[C---:B-1----:R-:W-:Y:S01]  /*79f0*/  FMUL R0, R24.reuse, R4 ;  /* 0x0000000418007220 */ /* 0x042fe20000400000 */
[----:B------:R-:W-:Y:S02]  /*7a00*/  HADD2.F32 R4, -RZ, R28.H1_H1 ;  /* 0x3000001cff047230 */ /* 0x000fe40000004100 */
[C---:B------:R-:W-:Y:S01]  /*7a10*/  FMUL R2, R24.reuse, R5 ;  /* 0x0000000518027220 */ /* 0x040fe20000400000 */
[--C-:B------:R-:W-:Y:S02]  /*7a20*/  HADD2.F32 R5, -RZ, R29.reuse.H0_H0 ;  /* 0x2000001dff057230 */ /* 0x100fe40000004100 */
[C---:B------:R-:W-:Y:S01]  /*7a30*/  FFMA R0, R27.reuse, R3, R0 ;  /* 0x000000031b007223 */ /* 0x040fe20000000000 */
[C---:B------:R-:W-:Y:S01]  /*7a40*/  FMUL R3, R24.reuse, R6 ;  /* 0x0000000618037220 */ /* 0x040fe20000400000 */
[----:B------:R-:W-:Y:S02]  /*7a50*/  HADD2.F32 R6, -RZ, R29.H1_H1 ;  /* 0x3000001dff067230 */ /* 0x000fe40000004100 */
[C---:B------:R-:W-:Y:S01]  /*7a60*/  FFMA R2, R27.reuse, R4, R2 ;  /* 0x000000041b027223 */ /* 0x040fe20000000002 */
[C---:B------:R-:W-:Y:S01]  /*7a70*/  FMUL R7, R24.reuse, R7 ;  /* 0x0000000718077220 */ /* 0x040fe20000400000 */
[C---:B------:R-:W-:Y:S01]  /*7a80*/  FFMA R3, R27.reuse, R5, R3 ;  /* 0x000000051b037223 */ /* 0x040fe20000000003 */
[C---:B------:R-:W-:Y:S01]  /*7a90*/  FMUL R4, R24.reuse, R8 ;  /* 0x0000000818047220 */ /* 0x040fe20000400000 */
[----:B------:R-:W-:Y:S01]  /*7aa0*/  FMUL R5, R24, R9 ;  /* 0x0000000918057220 */ /* 0x000fe20000400000 */
[----:B------:R-:W-:Y:S01]  /*7ab0*/  F2FP.F16.F32.PACK_AB R32, R2, R0 ;  /* 0x000000000220723e */ /* 0x000fe200000000ff */
[C---:B------:R-:W-:Y:S01]  /*7ac0*/  FFMA R7, R27.reuse, R6, R7 ;  /* 0x000000061b077223 */ /* 0x040fe20000000007 */
[----:B------:R-:W-:Y:S02]  /*7ad0*/  HADD2.F32 R0, -RZ, R30.H1_H1 ;  /* 0x3000001eff007230 */ /* 0x000fe40000004100 */
[----:B------:R-:W-:Y:S01]  /*7ae0*/  FFMA R4, R27, R20, R4 ;  /* 0x000000141b047223 */ /* 0x000fe20000000004 */
[--C-:B------:R-:W-:Y:S02]  /*7af0*/  HADD2.F32 R2, -RZ, R31.reuse.H0_H0 ;  /* 0x2000001fff027230 */ /* 0x100fe40000004100 */
[C---:B------:R-:W-:Y:S01]  /*7b00*/  FMUL R6, R24.reuse, R10 ;  /* 0x0000000a18067220 */ /* 0x040fe20000400000 */
[----:B------:R-:W-:Y:S01]  /*7b10*/  F2FP.F16.F32.PACK_AB R33, R7, R3 ;  /* 0x000000030721723e */ /* 0x000fe200000000ff */
[----:B------:R-:W-:Y:S02]  /*7b20*/  HADD2.F32 R3, -RZ, R31.H1_H1 ;  /* 0x3000001fff037230 */ /* 0x000fe40000004100 */
[C---:B------:R-:W-:Y:S01]  /*7b30*/  FFMA R5, R27.reuse, R0, R5 ;  /* 0x000000001b057223 */ /* 0x040fe20000000005 */
[C---:B------:R-:W-:Y:S01]  /*7b40*/  FMUL R11, R24.reuse, R11 ;  /* 0x0000000b180b7220 */ /* 0x040fe20000400000 */
[--C-:B------:R-:W-:Y:S02]  /*7b50*/  HADD2.F32 R7, -RZ, R36.reuse.H0_H0 ;  /* 0x20000024ff077230 */ /* 0x100fe40000004100 */
[C---:B------:R-:W-:Y:S01]  /*7b60*/  FMUL R8, R24.reuse, R12 ;  /* 0x0000000c18087220 */ /* 0x040fe20000400000 */
[----:B------:R-:W-:Y:S02]  /*7b70*/  HADD2.F32 R0, -RZ, R36.H1_H1 ;  /* 0x30000024ff007230 */ /* 0x000fe40000004100 */
[C---:B------:R-:W-:Y:S01]  /*7b80*/  FMUL R9, R24.reuse, R13 ;  /* 0x0000000d18097220 */ /* 0x040fe20000400000 */
[C---:B------:R-:W-:Y:S01]  /*7b90*/  FFMA R6, R27.reuse, R2, R6 ;  /* 0x000000021b067223 */ /* 0x040fe20000000006 */
[C---:B------:R-:W-:Y:S01]  /*7ba0*/  FFMA R11, R27.reuse, R3, R11 ;  /* 0x000000031b0b7223 */ /* 0x040fe2000000000b */
[C---:B------:R-:W-:Y:S01]  /*7bb0*/  FFMA R8, R27.reuse, R7, R8 ;  /* 0x000000071b087223 */ /* 0x040fe20000000008 */
[C---:B------:R-:W-:Y:S01]  /*7bc0*/  FFMA R9, R27.reuse, R0, R9 ;  /* 0x000000001b097223 */ /* 0x040fe20000000009 */
[--C-:B------:R-:W-:Y:S02]  /*7bd0*/  HADD2.F32 R2, -RZ, R37.reuse.H0_H0 ;  /* 0x20000025ff027230 */ /* 0x100fe40000004100 */
[C---:B------:R-:W-:Y:S01]  /*7be0*/  FMUL R10, R24.reuse, R14 ;  /* 0x0000000e180a7220 */ /* 0x040fe20000400000 */
[----:B------:R-:W-:Y:S02]  /*7bf0*/  HADD2.F32 R0, -RZ, R37.H1_H1 ;  /* 0x30000025ff007230 */ /* 0x000fe40000004100 */
[C---:B------:R-:W-:Y:S01]  /*7c00*/  FMUL R15, R24.reuse, R15 ;  /* 0x0000000f180f7220 */ /* 0x040fe20000400000 */
[C---:B------:R-:W-:Y:S01]  /*7c10*/  FMUL R12, R24.reuse, R16 ;  /* 0x00000010180c7220 */ /* 0x040fe20000400000 */
[C---:B------:R-:W-:Y:S01]  /*7c20*/  FFMA R10, R27.reuse, R2, R10 ;  /* 0x000000021b0a7223 */ /* 0x040fe2000000000a */
[--C-:B------:R-:W-:Y:S02]  /*7c30*/  HADD2.F32 R2, -RZ, R38.reuse.H0_H0 ;  /* 0x20000026ff027230 */ /* 0x100fe40000004100 */
[----:B------:R-:W-:Y:S01]  /*7c40*/  FFMA R15, R27, R0, R15 ;  /* 0x000000001b0f7223 */ /* 0x000fe2000000000f */
[----:B------:R-:W-:Y:S01]  /*7c50*/  HADD2.F32 R0, -RZ, R38.H1_H1 ;  /* 0x30000026ff007230 */ /* 0x000fe20000004100 */
[----:B------:R-:W-:Y:S01]  /*7c60*/  F2FP.F16.F32.PACK_AB R34, R5, R4 ;  /* 0x000000040522723e */ /* 0x000fe200000000ff */
        /* <DEDUP_REMOVED lines=14> */
[----:B------:R-:W-:Y:S02]  /*7d50*/  F2FP.F16.F32.PACK_AB R11, R19, R14 ;  /* 0x0000000e130b723e */ /* 0x000fe400000000ff */
[----:B------:R-:W-:Y:S02]  /*7d60*/  MOV R2, UR46 ;  /* 0x0000002e00027c02 */ /* 0x000fe40008000f00 */
[----:B------:R-:W-:Y:S01]  /*7d70*/  MOV R0, UR47 ;  /* 0x0000002f00007c02 */ /* 0x000fe20008000f00 */
[----:B------:R1:W-:Y:S01]  /*7d80*/  STS.128 [R62+0x1200], R8 ;  /* 0x001200083e007388 */ /* 0x0003e20000000c00 */
[----:B------:R-:W-:Y:S02]  /*7d90*/  @P6 LEA R2, R2, UR43, 0x3 ;  /* 0x0000002b02026c11 */ /* 0x000fe4000f8e18ff */
[----:B------:R-:W-:Y:S02]  /*7da0*/  @P6 SHF.L.U32 R3, R59, 0x1f, RZ ;  /* 0x0000001f3b036819 */ /* 0x000fe400000006ff */
[----:B------:R-:W-:Y:S01]  /*7db0*/  @P6 IADD3 R2, PT, PT, R2, 0xf0, RZ ;  /* 0x000000f002026810 */ /* 0x000fe20007ffe0ff */
[----:B------:R-:W-:Y:S01]  /*7dc0*/  @!PT LDS RZ, [RZ] ;  /* 0x00000000fffff984 */ /* 0x000fe20000000800 */
[----:B------:R-:W-:Y:S01]  /*7dd0*/  @!PT LDS RZ, [RZ] ;  /* 0x00000000fffff984 */ /* 0x000fe20000000800 */
[----:B------:R-:W-:Y:S01]  /*7de0*/  @!PT LDS RZ, [RZ] ;  /* 0x00000000fffff984 */ /* 0x000fe20000000800 */
[----:B------:R-:W-:Y:S01]  /*7df0*/  @!PT LDS RZ, [RZ] ;  /* 0x00000000fffff984 */ /* 0x000fe20000000800 */
[----:B------:R2:W-:Y:S06]  /*7e00*/  MEMBAR.ALL.CTA ;  /* 0x0000000000007992 */ /* 0x0005ec0000008000 */
[----:B--2---:R-:W2:Y:S01]  /*7e10*/  FENCE.VIEW.ASYNC.S ;  /* 0x00000000000073c6 */ /* 0x004ea20000000000 */
[----:B------:R-:W-:Y:S02]  /*7e20*/  @P6 PRMT R0, R0, 0x654, R2 ;  /* 0x0000065400006816 */ /* 0x000fe40000000002 */
[----:B------:R-:W-:Y:S01]  /*7e30*/  LEA R2, R26, UR43, 0x3 ;  /* 0x0000002b1a027c11 */ /* 0x000fe2000f8e18ff */
[----:B--2---:R-:W-:Y:S06]  /*7e40*/  BAR.SYNC.DEFER_BLOCKING 0x1, 0x80 ;  /* 0x0042000000007b1d */ /* 0x004fec0000010000 */
[----:B------:R-:W-:Y:S05]  /*7e50*/  @P0 BRA `(.L_x_136) ;  /* 0x00000000003c0947 */ /* 0x000fea0003800000 */
[----:B------:R-:W2:Y:S01]  /*7e60*/  LDCU.64 UR6, c[0x0][0x348] ;  /* 0x00006900ff0677ac */ /* 0x000ea20008000a00 */
[----:B------:R-:W-:Y:S02]  /*7e70*/  UIADD3 UR13, UPT, UPT, UR49, 0x10, URZ ;  /* 0x00000010310d7890 */ /* 0x000fe4000fffe0ff */
[----:B------:R-:W-:Y:S01]  /*7e80*/  UIADD3 UR12, UPT, UPT, UR43, 0x1200, URZ ;  /* 0x000012002b0c7890 */ /* 0x000fe2000fffe0ff */
[----:B------:R-:W-:Y:S01]  /*7e90*/  UMOV UR14, UR50 ;  /* 0x00000032000e7c82 */ /* 0x000fe20008000000 */
[----:B------:R-:W-:Y:S01]  /*7ea0*/  UMOV UR15, UR36 ;  /* 0x00000024000f7c82 */ /* 0x000fe20008000000 */
[----:B------:R-:W-:Y:S02]  /*7eb0*/  UIADD3 UR9, UPT, UPT, UR49, 0x50, URZ ;  /* 0x0000005031097890 */ /* 0x000fe4000fffe0ff */
[----:B------:R-:W-:Y:S01]  /*7ec0*/  UIADD3 UR8, UPT, UPT, UR43, 0x1a00, URZ ;  /* 0x00001a002b087890 */ /* 0x000fe2000fffe0ff */
[----:B------:R-:W-:Y:S01]  /*7ed0*/  UMOV UR10, UR50 ;  /* 0x00000032000a7c82 */ /* 0x000fe20008000000 */
[----:B------:R-:W-:Y:S01]  /*7ee0*/  UMOV UR11, UR36 ;  /* 0x00000024000b7c82 */ /* 0x000fe20008000000 */
[----:B--2---:R-:W-:Y:S04]  /*7ef0*/  UIADD3 UR4, UP0, UPT, UR6, 0x680, URZ ;  /* 0x0000068006047890 */ /* 0x004fe8000ff1e0ff */
[----:B------:R-:W-:Y:S09]  /*7f00*/  UIADD3.X UR5, UPT, UPT, URZ, UR7, URZ, UP0, !UPT ;  /* 0x00000007ff057290 */ /* 0x000ff200087fe4ff */
[----:B------:R2:W-:Y:S01]  /*7f10*/  UTMASTG.3D [UR12], [UR4] ;  /* 0x0000000c040073b5 */ /* 0x0005e20008010000 */
[----:B------:R2:W-:Y:S01]  /*7f20*/  UTMASTG.3D [UR8], [UR4] ;  /* 0x00000008040073b5 */ /* 0x0005e20008010000 */
[----:B------:R0:W-:Y:S01]  /*7f30*/  UTMACMDFLUSH ;  /* 0x00000000000079b7 */ /* 0x0001e20000000000 */
[----:B--2---:R-:W-:Y:S04]  /*7f40*/  DEPBAR.LE SB0, 0x1 ;  /* 0x000080400000791a */ /* 0x004fe80000000000 */
.L_x_136:
[----:B------:R-:W-:Y:S05]  /*7f50*/  BSYNC.RECONVERGENT B0 ;  /* 0x0000000000007941 */ /* 0x000fea0003800200 */
.L_x_135:
[----:B------:R-:W-:Y:S01]  /*7f60*/  BAR.SYNC.DEFER_BLOCKING 0x1, 0x80 ;  /* 0x0042000000007b1d */ /* 0x000fe20000010000 */
[----:B------:R-:W-:Y:S04]  /*7f70*/  UIADD3 UR4, UPT, UPT, UR46, 0x1, URZ ;  /* 0x000000012e047890 */ /* 0x000fe8000fffe0ff */
[----:B------:R-:W-:Y:S04]  /*7f80*/  UISETP.NE.AND UP0, UPT, UR4, 0x4, UPT ;  /* 0x000000040400788c */ /* 0x000fe8000bf05270 */
[----:B------:R-:W-:Y:S01]  /*7f90*/  USEL UR44, UR4, URZ, UP0 ;  /* 0x000000ff042c7287 */ /* 0x000fe20008000000 */
[----:B------:R2:W-:Y:S01]  /*7fa0*/  @P6 SYNCS.ARRIVE.TRANS64.RED.A1T0 RZ, [R0+URZ], RZ ;  /* 0x000000ff00ff69a7 */ /* 0x0005e200081004ff */
[----:B------:R-:W-:Y:S01]  /*7fb0*/  BSSY B1, `(.L_x_137) ;  /* 0x0000013000017945 */ /* 0x000fe20003800000 */
[----:B------:R-:W3:Y:S02]  /*7fc0*/  @P6 SYNCS.PHASECHK.TRANS64.TRYWAIT P0, [R2+URZ+0xd0], R3 ;  /* 0x0000d003020065a7 */ /* 0x000ee400080011ff */
[----:B---3--:R-:W-:Y:S01]  /*7fd0*/  @P6 SEL R63, RZ, 0x1, !P0 ;  /* 0x00000001ff3f6807 */ /* 0x008fe20004000000 */
[----:B--2---:R-:W-:Y:S06]  /*7fe0*/  @!P6 BRA `(.L_x_138) ;  /* 0x00000000003ce947 */ /* 0x004fec0003800000 */
[----:B------:R-:W-:Y:S01]  /*7ff0*/  ISETP.NE.AND P1, PT, R64, RZ, PT ;  /* 0x000000ff4000720c */ /* 0x000fe20003f25270 */
[----:B------:R-:W-:Y:S01]  /*8000*/  BSSY B0, `(.L_x_139) ;  /* 0x0000009000007945 */ /* 0x000fe20003800000 */
[----:B------:R-:W-:Y:S11]  /*8010*/  ISETP.NE.AND P0, PT, R63, RZ, PT ;  /* 0x000000ff3f00720c */ /* 0x000ff60003f05270 */
[----:B------:R-:W-:Y:S05]  /*8020*/  @P1 IMAD R3, R26, 0x1000, R56 ;  /* 0x000010001a031824 */ /* 0x000fea00078e0238 */
[----:B------:R-:W-:Y:S05]  /*8030*/  @P1 IADD3 R0, PT, PT, R3, UR43, RZ ;  /* 0x0000002b03001c10 */ /* 0x000fea000fffe0ff */
[----:B------:R-:W-:Y:S01]  /*8040*/  @P1 IMAD.IADD R0, R65, 0x1, R0 ;  /* 0x0000000141001824 */ /* 0x000fe200078e0200 */
[----:B------:R-:W-:Y:S06]  /*8050*/  @P0 BRA `(.L_x_140) ;  /* 0x00000000000c0947 */ /* 0x000fec0003800000 */
[----:B------:R-:W-:Y:S04]  /*8060*/  SHF.L.U32 R4, R59, 0x1f, RZ ;  /* 0x0000001f3b047819 */ /* 0x000fe800000006ff */
[----:B------:R-:W2:Y:S02]  /*8070*/  SYNCS.PHASECHK.TRANS64.TRYWAIT P0, [R2+URZ+0xd0], R4 ;  /* 0x0000d004020075a7 */ /* 0x000ea400080011ff */
[----:B--2---:R-:W-:Y:S05]  /*8080*/  @!P0 BRA `(.L_x_141) ;  /* 0x0000002000d88947 */ /* 0x004fea0003800000 */
.L_x_140:
[----:B------:R-:W-:Y:S05]  /*8090*/  BSYNC B0 ;  /* 0x0000000000007941 */ /* 0x000fea0003800000 */
.L_x_139:
[----:B------:R-:W-:Y:S02]  /*80a0*/  ISETP.NE.AND P0, PT, R64, RZ, PT ;  /* 0x000000ff4000720c */ /* 0x000fe40003f05270 */
[----:B------:R-:W-:Y:S11]  /*80b0*/  IADD3 R26, PT, PT, R26, 0x1, RZ ;  /* 0x000000011a1a7810 */ /* 0x000ff60007ffe0ff */
[----:B------:R3:W4:Y:S04]  /*80c0*/  @P0 LDS.128 R28, [R3+UR43+0x200] ;  /* 0x0002002b031c0984 */ /* 0x0007280008000c00 */
[----:B------:R3:W1:Y:S02]  /*80d0*/  @P0 LDS.128 R36, [R0+0x200] ;  /* 0x0002000000240984 */ /* 0x0006640000000c00 */
.L_x_138:
[----:B------:R-:W-:Y:S05]  /*80e0*/  BSYNC B1 ;  /* 0x0000000000017941 */ /* 0x000fea0003800000 */
.L_x_137:
[----:B---3--:R-:W-:Y:S05]  /*80f0*/  VIADD R0, R25, 0x20 ;  /* 0x0000002019007836 */ /* 0x008fea0000000000 */
[----:B------:R-:W-:Y:S04]  /*8100*/  SHF.R.U32.HI R0, RZ, 0x15, R0 ;  /* 0x00000015ff007819 */ /* 0x000fe80000011600 */
[----:B------:R-:W-:Y:S11]  /*8110*/  LOP3.LUT P0, RZ, R0, 0x3, R47, 0x48, !PT ;  /* 0x0000000300ff7812 */ /* 0x000ff6000780482f */
[----:B------:R-:W-:Y:S02]  /*8120*/  @!UPT UIADD3 URZ, UPT, UPT, URZ, URZ, URZ ;  /* 0x000000fffffff290 */ /* 0x000fe4000fffe0ff */
[----:B------:R-:W-:Y:S05]  /*8130*/  @!P0 BRA `(.L_x_142) ;  /* 0x0000000000408947 */ /* 0x000fea0003800000 */
[----:B------:R-:W3:Y:S01]  /*8140*/  LDCU.64 UR8, c[0x4][0x70] ;  /* 0x01000e00ff0877ac */ /* 0x000ee20008000a00 */
[----:B------:R-:W-:Y:S01]  /*8150*/  MOV R3, 0x0 ;  /* 0x0000000000037802 */ /* 0x000fe20000000f00 */
[----:B------:R-:W-:Y:S02]  /*8160*/  HFMA2 R12, -RZ, RZ, 0, 5.9604644775390625e-08 ;  /* 0x00000001ff0c7431 */ /* 0x000fe400000001ff */
[----:B-1----:R-:W-:Y:S02]  /*8170*/  IMAD.MOV.U32 R8, RZ, RZ, 0x192 ;  /* 0x00000192ff087424 */ /* 0x002fe400078e00ff */
[----:B------:R-:W-:Y:S01]  /*8180*/  IMAD.MOV.U32 R13, RZ, RZ, RZ ;  /* 0x000000ffff0d7224 */ /* 0x000fe200078e00ff */
[----:B------:R-:W1:Y:S01]  /*8190*/  LDCU.64 UR6, c[0x4][0x78] ;  /* 0x01000f00ff0677ac */ /* 0x000e620008000a00 */
[----:B--2---:R-:W2:Y:S01]  /*81a0*/  LDC.64 R2, c[0x4][R3] ;  /* 0x0100000003027b82 */ /* 0x004ea20000000a00 */
[----:B------:R-:W5:Y:S01]  /*81b0*/  LDCU.64 UR4, c[0x4][0x10] ;  /* 0x01000200ff0477ac */ /* 0x000f620008000a00 */
[----:B---3--:R-:W-:Y:S01]  /*81c0*/  MOV R5, UR9 ;  /* 0x0000000900057c02 */ /* 0x008fe20008000f00 */
[----:B------:R-:W-:Y:S01]  /*81d0*/  IMAD.U32 R4, RZ, RZ, UR8 ;  /* 0x00000008ff047e24 */ /* 0x000fe2000f8e00ff */
[----:B-1----:R-:W-:Y:S01]  /*81e0*/  MOV R7, UR7 ;  /* 0x0000000700077c02 */ /* 0x002fe20008000f00 */
[----:B------:R-:W-:Y:S01]  /*81f0*/  IMAD.U32 R6, RZ, RZ, UR6 ;  /* 0x00000006ff067e24 */ /* 0x000fe2000f8e00ff */
[----:B-----5:R-:W-:Y:S01]  /*8200*/  MOV R11, UR5 ;  /* 0x00000005000b7c02 */ /* 0x020fe20008000f00 */
[----:B------:R-:W-:Y:S02]  /*8210*/  IMAD.U32 R10, RZ, RZ, UR4 ;  /* 0x00000004ff0a7e24 */ /* 0x000fe4000f8e00ff */
[----:B------:R-:W-:Y:S07]  /*8220*/  LEPC R20, `(.L_x_142) ;  /* 0x000000001014794e */ /* 0x000fee0000000000 */
[----:B--2-4-:R-:W-:Y:S05]  /*8230*/  CALL.ABS.NOINC R2 ;  /* 0x0000000002007343 */ /* 0x014fea0003c00000 */
.L_x_142:
[----:B------:R-:W-:Y:S01]  /*8240*/  ISETP.NE.AND P6, PT, R61, RZ, PT ;  /* 0x000000ff3d00720c */ /* 0x000fe20003fc5270 */
[----:B------:R-:W-:Y:S05]  /*8250*/  WARPSYNC.ALL ;  /* 0x0000000000007948 */ /* 0x000fea0003800000 */
[----:B------:R-:W-:Y:S01]  /*8260*/  R2UR UR4, R25 ;  /* 0x00000000190472ca */ /* 0x000fe200000e0000 */
[----:B----4-:R-:W-:Y:S01]  /*8270*/  HADD2.F32 R3, -RZ, R28.H0_H0 ;  /* 0x2000001cff037230 */ /* 0x010fe20000004100 */
[----:B------:R-:W-:Y:S01]  /*8280*/  ISETP.NE.AND P0, PT, R60, RZ, PT ;  /* 0x000000ff3c00720c */ /* 0x000fe20003f05270 */
[----:B------:R-:W-:Y:S01]  /*8290*/  HADD2.F32 R20, -RZ, R30.H0_H0 ;  /* 0x2000001eff147230 */ /* 0x000fe20000004100 */
[----:B------:R-:W-:Y:S09]  /*82a0*/  BSSY.RECONVERGENT B0, `(.L_x_143) ;  /* 0x0000058000007945 */ /* 0x000ff20003800200 */
[----:B-12---:R-:W1:Y:S02]  /*82b0*/  LDTM.x16 R4, tmem[UR4+0x20] ;  /* 0x00002004000479ee */ /* 0x006e640008240000 */
        /* <DEDUP_REMOVED lines=59> */
[----:B------:R-:W-:Y:S02]  /*8670*/  LEA R3, R26, UR43, 0x3 ;  /* 0x0000002b1a037c11 */ /* 0x000fe4000f8e18ff */
        /* <DEDUP_REMOVED lines=8> */
[----:B------:R-:W-:Y:S01]  /*8700*/  @P6 SHF.L.U32 R2, R59, 0x1f, RZ ;  /* 0x0000001f3b026819 */ /* 0x000fe200000006ff */
        /* <DEDUP_REMOVED lines=17> */
.L_x_144:
[----:B------:R-:W-:Y:S05]  /*8820*/  BSYNC.RECONVERGENT B0 ;  /* 0x0000000000007941 */ /* 0x000fea0003800200 */
.L_x_143:
        /* <DEDUP_REMOVED lines=19> */
.L_x_148:
[----:B------:R-:W-:Y:S05]  /*8960*/  BSYNC B0 ;  /* 0x0000000000007941 */ /* 0x000fea0003800000 */
.L_x_147:
[----:B------:R-:W-:Y:S11]  /*8970*/  ISETP.NE.AND P0, PT, R64, RZ, PT ;  /* 0x000000ff4000720c */ /* 0x000ff60003f05270 */
[----:B------:R-:W-:Y:S02]  /*8980*/  @!UPT UIADD3 URZ, UPT, UPT, URZ, URZ, URZ ;  /* 0x000000fffffff290 */ /* 0x000fe4000fffe0ff */
[----:B------:R3:W4:Y:S04]  /*8990*/  @P0 LDS.128 R28, [R26+UR43+0x200] ;  /* 0x0002002b1a1c0984 */ /* 0x0007280008000c00 */
[----:B------:R3:W1:Y:S02]  /*89a0*/  @P0 LDS.128 R36, [R65+0x200] ;  /* 0x0002000041240984 */ /* 0x0006640000000c00 */
.L_x_146:
[----:B------:R-:W-:Y:S05]  /*89b0*/  BSYNC B1 ;  /* 0x0000000000017941 */ /* 0x000fea0003800000 */
.L_x_145:
[----:B--2---:R-:W-:Y:S05]  /*89c0*/  VIADD R0, R25, 0x30 ;  /* 0x0000003019007836 */ /* 0x004fea0000000000 */
[----:B------:R-:W-:Y:S04]  /*89d0*/  SHF.R.U32.HI R0, RZ, 0x15, R0 ;  /* 0x00000015ff007819 */ /* 0x000fe80000011600 */
[----:B------:R-:W-:Y:S11]  /*89e0*/  LOP3.LUT P0, RZ, R0, 0x3, R47, 0x48, !PT ;  /* 0x0000000300ff7812 */ /* 0x000ff6000780482f */
[----:B------:R-:W-:Y:S02]  /*89f0*/  @!UPT UIADD3 URZ, UPT, UPT, URZ, URZ, URZ ;  /* 0x000000fffffff290 */ /* 0x000fe4000fffe0ff */
[----:B------:R-:W-:Y:S05]  /*8a00*/  @!P0 BRA `(.L_x_150) ;  /* 0x0000000000408947 */ /* 0x000fea0003800000 */
[----:B------:R-:W2:Y:S01]  /*8a10*/  LDCU.64 UR8, c[0x4][0x70] ;  /* 0x01000e00ff0877ac */ /* 0x000ea20008000a00 */
[----:B------:R-:W-:Y:S01]  /*8a20*/  MOV R3, 0x0 ;  /* 0x0000000000037802 */ /* 0x000fe20000000f00 */
        /* <DEDUP_REMOVED lines=14> */
.L_x_150:
[----:B------:R-:W-:Y:S01]  /*8b10*/  ISETP.NE.AND P0, PT, R60, RZ, PT ;  /* 0x000000ff3c00720c */ /* 0x000fe20003f05270 */
[----:B------:R-:W-:Y:S05]  /*8b20*/  WARPSYNC.ALL ;  /* 0x0000000000007948 */ /* 0x000fea0003800000 */
[----:B------:R-:W-:Y:S01]  /*8b30*/  R2UR UR4, R25 ;  /* 0x00000000190472ca */ /* 0x000fe200000e0000 */
[--C-:B----4-:R-:W-:Y:S01]  /*8b40*/  HADD2.F32 R20, -RZ, R28.reuse.H0_H0 ;  /* 0x2000001cff147230 */ /* 0x110fe20000004100 */
[----:B------:R-:W-:Y:S01]  /*8b50*/  IADD3 R53, PT, PT, R53, 0x160, RZ ;  /* 0x0000016035357810 */ /* 0x000fe20007ffe0ff */
[----:B------:R-:W-:Y:S01]  /*8b60*/  HADD2.F32 R21, -RZ, R28.H1_H1 ;  /* 0x3000001cff157230 */ /* 0x000fe20000004100 */
[----:B------:R-:W-:Y:S01]  /*8b70*/  BSSY.RECONVERGENT B0, `(.L_x_151) ;  /* 0x0000054000007945 */ /* 0x000fe20003800200 */
[--C-:B------:R-:W-:Y:S01]  /*8b80*/  HADD2.F32 R25, -RZ, R29.reuse.H0_H0 ;  /* 0x2000001dff197230 */ /* 0x100fe20000004100 */
[----:B------:R-:W-:Y:S01]  /*8b90*/  LOP3.LUT R53, R53, 0xfefffff8, RZ, 0xc0, !PT ;  /* 0xfefffff835357812 */ /* 0x000fe200078ec0ff */
[----:B---3--:R-:W-:Y:S02]  /*8ba0*/  HADD2.F32 R26, -RZ, R29.H1_H1 ;  /* 0x3000001dff1a7230 */ /* 0x008fe40000004100 */
[--C-:B------:R-:W-:Y:S02]  /*8bb0*/  HADD2.F32 R28, -RZ, R30.reuse.H0_H0 ;  /* 0x2000001eff1c7230 */ /* 0x100fe40000004100 */
[----:B------:R-:W-:Y:S02]  /*8bc0*/  HADD2.F32 R29, -RZ, R30.H1_H1 ;  /* 0x3000001eff1d7230 */ /* 0x000fe40000004100 */
[----:B-1----:R-:W1:Y:S01]  /*8bd0*/  LDTM.x16 R4, tmem[UR4+0x30] ;  /* 0x00003004000479ee */ /* 0x002e620008240000 */
[----:B------:R-:W-:Y:S01]  /*8be0*/  NOP ;  /* 0x0000000000007918 */ /* 0x000fe20000000000 */
[----:B-1----:R1:W-:Y:S01]  /*8bf0*/  SYNCS.ARRIVE.TRANS64.RED.A1T0 RZ, [R53+URZ], RZ ;  /* 0x000000ff35ff79a7 */ /* 0x0023e200081004ff */
[--C-:B------:R-:W-:Y:S02]  /*8c00*/  HADD2.F32 R30, -RZ, R31.reuse.H0_H0 ;  /* 0x2000001fff1e7230 */ /* 0x100fe40000004100 */
[----:B------:R-:W-:Y:S02]  /*8c10*/  HADD2.F32 R31, -RZ, R31.H1_H1 ;  /* 0x3000001fff1f7230 */ /* 0x000fe40000004100 */
        /* <DEDUP_REMOVED lines=8> */
[C---:B------:R-:W-:Y:S01]  /*8ca0*/  FMUL R4, R24.reuse, R4 ;  /* 0x0000000418047220 */ /* 0x040fe20000400000 */
[C---:B------:R-:W-:Y:S01]  /*8cb0*/  FMUL R5, R24.reuse, R5 ;  /* 0x0000000518057220 */ /* 0x040fe20000400000 */
[C---:B------:R-:W-:Y:S01]  /*8cc0*/  FMUL R6, R24.reuse, R6 ;  /* 0x0000000618067220 */ /* 0x040fe20000400000 */
[C---:B------:R-:W-:Y:S01]  /*8cd0*/  FMUL R7, R24.reuse, R7 ;  /* 0x0000000718077220 */ /* 0x040fe20000400000 */
[C---:B------:R-:W-:Y:S01]  /*8ce0*/  FFMA R4, R27.reuse, R20, R4 ;  /* 0x000000141b047223 */ /* 0x040fe20000000004 */
        /* <DEDUP_REMOVED lines=15> */
[C---:B------:R-:W-:Y:S01]  /*8de0*/  FMUL R12, R24.reuse, R16 ;  /* 0x00000010180c7220 */ /* 0x040fe20000400000 */
[C---:B------:R-:W-:Y:S01]  /*8df0*/  FFMA R0, R27.reuse, R32, R0 ;  /* 0x000000201b007223 */ /* 0x040fe20000000000 */
[C---:B------:R-:W-:Y:S01]  /*8e00*/  FMUL R13, R24.reuse, R17 ;  /* 0x00000011180d7220 */ /* 0x040fe20000400000 */
[----:B------:R-:W-:Y:S01]  /*8e10*/  FFMA R2, R27, R33, R2 ;  /* 0x000000211b027223 */ /* 0x000fe20000000002 */
[----:B------:R-:W-:Y:S01]  /*8e20*/  F2FP.F16.F32.PACK_AB R4, R5, R4 ;  /* 0x000000040504723e */ /* 0x000fe200000000ff */
[C---:B------:R-:W-:Y:S01]  /*8e30*/  FMUL R14, R24.reuse, R18 ;  /* 0x00000012180e7220 */ /* 0x040fe20000400000 */
[----:B------:R-:W-:Y:S01]  /*8e40*/  FFMA R3, R27, R34, R3 ;  /* 0x000000221b037223 */ /* 0x000fe20000000003 */
[----:B------:R-:W-:Y:S01]  /*8e50*/  F2FP.F16.F32.PACK_AB R5, R7, R6 ;  /* 0x000000060705723e */ /* 0x000fe200000000ff */
[----:B------:R-:W-:Y:S01]  /*8e60*/  FFMA R15, R27, R35, R15 ;  /* 0x000000231b0f7223 */ /* 0x000fe2000000000f */
[----:B------:R-:W-:Y:S01]  /*8e70*/  FMUL R19, R24, R19 ;  /* 0x0000001318137220 */ /* 0x000fe20000400000 */
[----:B------:R-:W-:Y:S01]  /*8e80*/  F2FP.F16.F32.PACK_AB R6, R9, R8 ;  /* 0x000000080906723e */ /* 0x000fe200000000ff */
[----:B------:R-:W-:Y:S01]  /*8e90*/  FFMA R12, R27, R36, R12 ;  /* 0x000000241b0c7223 */ /* 0x000fe2000000000c */
[----:B------:R-:W-:Y:S01]  /*8ea0*/  F2FP.F16.F32.PACK_AB R7, R11, R10 ;  /* 0x0000000a0b07723e */ /* 0x000fe200000000ff */
[C---:B------:R-:W-:Y:S01]  /*8eb0*/  FFMA R13, R27.reuse, R37, R13 ;  /* 0x000000251b0d7223 */ /* 0x040fe2000000000d */
[C---:B------:R-:W-:Y:S01]  /*8ec0*/  FFMA R14, R27.reuse, R38, R14 ;  /* 0x000000261b0e7223 */ /* 0x040fe2000000000e */
[----:B------:R-:W-:Y:S01]  /*8ed0*/  FFMA R19, R27, R39, R19 ;  /* 0x000000271b137223 */ /* 0x000fe20000000013 */
[----:B------:R-:W-:Y:S01]  /*8ee0*/  F2FP.F16.F32.PACK_AB R16, R2, R0 ;  /* 0x000000000210723e */ /* 0x000fe200000000ff */
[----:B------:R1:W-:Y:S01]  /*8ef0*/  STS.128 [R56+UR43+0x3200], R4 ;  /* 0x0032000438007988 */ /* 0x0003e20008000c2b */
        /* <DEDUP_REMOVED lines=27> */
.L_x_152:
[----:B------:R-:W-:Y:S05]  /*90b0*/  BSYNC.RECONVERGENT B0 ;  /* 0x0000000000007941 */ /* 0x000fea0003800200 */
.L_x_151:
[----:B------:R-:W-:Y:S01]  /*90c0*/  BAR.SYNC.DEFER_BLOCKING 0x1, 0x80 ;  /* 0x0042000000007b1d */ /* 0x000fe20000010000 */
[----:B------:R-:W-:Y:S01]  /*90d0*/  UISETP.NE.AND UP0, UPT, UR52, -0x4, UPT ;  /* 0xfffffffc3400788c */ /* 0x000fe2000bf05270 */
[----:B------:R-:W-:Y:S08]  /*90e0*/  IADD3 R22, PT, PT, R22, 0x1, RZ ;  /* 0x0000000116167810 */ /* 0x000ff00007ffe0ff */
[----:B------:R-:W-:Y:S05]  /*90f0*/  BRA.U !UP0, `(.L_x_153) ;  /* 0x0000000108287547 */ /* 0x000fea000b800000 */
[----:B------:R-:W-:Y:S01]  /*9100*/  ISETP.NE.AND P0, PT, R61, RZ, PT ;  /* 0x000000ff3d00720c */ /* 0x000fe20003f05270 */
[----:B------:R-:W-:Y:S01]  /*9110*/  IMAD.U32 R2, RZ, RZ, UR46 ;  /* 0x0000002eff027e24 */ /* 0x000fe2000f8e00ff */
[----:B------:R-:W-:Y:S01]  /*9120*/  UIADD3 UR4, UPT, UPT, UR46, 0x1, URZ ;  /* 0x000000012e047890 */ /* 0x000fe2000fffe0ff */
[----:B------:R-:W-:Y:S03]  /*9130*/  IMAD.U32 R0, RZ, RZ, UR47 ;  /* 0x0000002fff007e24 */ /* 0x000fe6000f8e00ff */
[----:B------:R-:W-:Y:S04]  /*9140*/  UISETP.NE.AND UP0, UPT, UR4, 0x4, UPT ;  /* 0x000000040400788c */ /* 0x000fe8000bf05270 */
[----:B------:R-:W-:Y:S03]  /*9150*/  USEL UR46, UR4, URZ, UP0 ;  /* 0x000000ff042e7287 */ /* 0x000fe60008000000 */
[----:B------:R-:W-:Y:S05]  /*9160*/  @P0 LEA R2, R2, UR43, 0x3 ;  /* 0x0000002b02020c11 */ /* 0x000fea000f8e18ff */
[----:B------:R-:W-:Y:S05]  /*9170*/  @P0 VIADD R2, R2, 0xf0 ;  /* 0x000000f002020836 */ /* 0x000fea0000000000 */
[----:B------:R-:W-:Y:S04]  /*9180*/  @P0 PRMT R0, R0, 0x654, R2 ;  /* 0x0000065400000816 */ /* 0x000fe80000000002 */
[----:B------:R2:W-:Y:S03]  /*9190*/  @P0 SYNCS.ARRIVE.TRANS64.RED.A1T0 RZ, [R0+URZ], RZ ;  /* 0x000000ff00ff09a7 */ /* 0x0005e600081004ff */
.L_x_153:
[----:B------:R-:W-:Y:S01]  /*91a0*/  R2UR UR4, R50 ;  /* 0x00000000320472ca */ /* 0x000fe200000e0000 */
[----:B------:R-:W-:Y:S01]  /*91b0*/  UISETP.NE.AND UP0, UPT, UR62, URZ, UPT ;  /* 0x000000ff3e00728c */ /* 0x000fe2000bf05270 */
[----:B------:R-:W-:Y:S01]  /*91c0*/  ISETP.NE.AND P0, PT, R55, 0x2, PT ;  /* 0x000000023700780c */ /* 0x000fe20003f05270 */
[----:B------:R-:W-:Y:S01]  /*91d0*/  UIADD3 UR24, UPT, UPT, UR37, UR63, URZ ;  /* 0x0000003f25187290 */ /* 0x000fe2000fffe0ff */
[----:B------:R-:W-:Y:S01]  /*91e0*/  ISETP.NE.AND P1, PT, R22, 0x4, PT ;  /* 0x000000041600780c */ /* 0x000fe20003f25270 */
[----:B------:R-:W-:Y:S01]  /*91f0*/  UIADD3 UR52, UPT, UPT, UR52, 0x4, URZ ;  /* 0x0000000434347890 */ /* 0x000fe2000fffe0ff */
[----:B------:R-:W-:Y:S01]  /*9200*/  SEL R2, RZ, 0x1, P0 ;  /* 0x00000001ff027807 */ /* 0x000fe20000000000 */
[----:B------:R-:W-:Y:S01]  /*9210*/  UMOV UR36, UR61 ;  /* 0x0000003d00247c82 */ /* 0x000fe20008000000 */
[----:B--2---:R-:W-:Y:S02]  /*9220*/  SEL R0, RZ, 0x1, P1 ;  /* 0x00000001ff007807 */ /* 0x004fe40000800000 */
[----:B------:R-:W-:Y:S02]  /*9230*/  LOP3.LUT R57, R57, R2, RZ, 0x3c, !PT ;  /* 0x0000000239397212 */ /* 0x000fe400078e3cff */
[----:B------:R-:W-:Y:S01]  /*9240*/  LOP3.LUT R58, R58, R0, RZ, 0x3c, !PT ;  /* 0x000000003a3a7212 */ /* 0x000fe200078e3cff */
[----:B------:R-:W-:Y:S01]  /*9250*/  UIADD3 UR20, UPT, UPT, UR38, UR4, URZ ;  /* 0x0000000426147290 */ /* 0x000fe2000fffe0ff */
[----:B------:R-:W-:Y:S02]  /*9260*/  SEL R55, R55, RZ, P0 ;  /* 0x000000ff37377207 */ /* 0x000fe40000000000 */
[----:B------:R-:W-:Y:S01]  /*9270*/  SEL R22, R22, RZ, P1 ;  /* 0x000000ff16167207 */ /* 0x000fe20000800000 */
[----:B------:R-:W-:Y:S08]  /*9280*/  BRA.U UP0, `(.L_x_154) ;  /* 0xffffffcd005c7547 */ /* 0x000ff0000b83ffff */
[----:B------:R-:W-:-:S13]  /*9290*/  R2UR UR4, R51 ;  /* 0x00000000330472ca */ /* 0x000fda00000e0000 */
[----:B------:R-:W-:-:S09]  /*92a0*/  UISETP.NE.AND UP0, UPT, UR4, URZ, UPT ;  /* 0x000000ff0400728c */ /* 0x000fd2000bf05270 */
[----:B------:R-:W-:Y:S05]  /*92b0*/  BRA.U !UP0, `(.L_x_155) ;  /* 0x0000000108487547 */ /* 0x000fea000b800000 */
[----:B------:R-:W2:Y:S02]  /*92c0*/  LDCU.64 UR4, c[0x0][0x890] ;  /* 0x00011200ff0477ac */ /* 0x000ea40008000a00 */
[----:B--2---:R-:W-:-:S04]  /*92d0*/  UISETP.NE.U32.AND UP0, UPT, UR4, URZ, UPT ;  /* 0x000000ff0400728c */ /* 0x004fc8000bf05070 */
[----:B------:R-:W-:-:S09]  /*92e0*/  UISETP.NE.AND.EX UP0, UPT, UR5, URZ, UPT, UP0 ;  /* 0x000000ff0500728c */ /* 0x000fd2000bf05300 */
[----:B------:R-:W-:Y:S05]  /*92f0*/  BRA.U UP0, `(.L_x_156) ;  /* 0x00000001000c7547 */ /* 0x000fea000b800000 */
[----:B------:R-:W-:-:S13]  /*9300*/  FSETP.NEU.AND P0, PT, R27, RZ, PT ;  /* 0x000000ff1b00720b */ /* 0x000fda0003f0d000 */
[----:B------:R-:W-:Y:S05]  /*9310*/  @!P0 EXIT ;  /* 0x000000000000894d */ /* 0x000fea0003800000 */
[----:B------:R-:W-:Y:S05]  /*9320*/  BRA `(.L_x_155) ;  /* 0x00000000002c7947 */ /* 0x000fea0003800000 */
.L_x_156:
[----:B------:R-:W-:Y:S01]  /*9330*/  ISETP.NE.AND P0, PT, R54, RZ, PT ;  /* 0x000000ff3600720c */ /* 0x000fe20003f05270 */
[----:B------:R-:W-:-:S12]  /*9340*/  BSSY.RECONVERGENT B0, `(.L_x_155) ;  /* 0x0000009000007945 */ /* 0x000fd80003800200 */
[----:B------:R-:W-:Y:S05]  /*9350*/  @P0 BRA `(.L_x_157) ;  /* 0x0000000000140947 */ /* 0x000fea0003800000 */
[----:B------:R-:W2:Y:S02]  /*9360*/  LDCU.64 UR4, c[0x0][0x888] ;  /* 0x00011100ff0477ac */ /* 0x000ea40008000a00 */
[----:B--2---:R-:W-:-:S04]  /*9370*/  ISETP.NE.U32.AND P0, PT, RZ, UR4, PT ;  /* 0x00000004ff007c0c */ /* 0x004fc8000bf05070 */
[----:B------:R-:W-:-:S13]  /*9380*/  ISETP.NE.AND.EX P0, PT, RZ, UR5, PT, P0 ;  /* 0x00000005ff007c0c */ /* 0x000fda000bf05300 */
[----:B------:R-:W-:Y:S05]  /*9390*/  @!P0 EXIT ;  /* 0x000000000000894d */ /* 0x000fea0003800000 */
[----:B------:R-:W-:Y:S05]  /*93a0*/  BRA `(.L_x_158) ;  /* 0x0000000000087947 */ /* 0x000fea0003800000 */
.L_x_157:
[----:B------:R-:W-:-:S13]  /*93b0*/  FSETP.NEU.AND P0, PT, R27, RZ, PT ;  /* 0x000000ff1b00720b */ /* 0x000fda0003f0d000 */
[----:B------:R-:W-:Y:S05]  /*93c0*/  @!P0 EXIT ;  /* 0x000000000000894d */ /* 0x000fea0003800000 */
.L_x_158:
[----:B------:R-:W-:Y:S05]  /*93d0*/  BSYNC.RECONVERGENT B0 ;  /* 0x0000000000007941 */ /* 0x000fea0003800200 */
.L_x_155:
[----:B------:R-:W-:Y:S01]  /*93e0*/  ULEA UR4, UR46, UR43, 0x3 ;  /* 0x0000002b2e047291 */ /* 0x000fe2000f8e18ff */
[----:B------:R-:W-:-:S04]  /*93f0*/  DEPBAR.LE SB0, 0x0 ;  /* 0x000080000000791a */ /* 0x000fc80000000000 */
[----:B------:R-:W-:-:S04]  /*9400*/  UIADD3 UR4, UPT, UPT, UR4, 0xf0, URZ ;  /* 0x000000f004047890 */ /* 0x000fc8000fffe0ff */
[----:B------:R-:W-:-:S09]  /*9410*/  UPRMT UR4, UR47, 0x654, UR4 ;  /* 0x000006542f047896 */ /* 0x000fd20008000004 */
[----:B------:R-:W-:Y:S01]  /*9420*/  SYNCS.ARRIVE.TRANS64.RED.A1T0 RZ, [UR4], RZ ;  /* 0x000000ffffff79a7 */ /* 0x000fe20008100404 */
[----:B------:R-:W-:Y:S05]  /*9430*/  EXIT ;  /* 0x000000000000794d */ /* 0x000fea0003800000 */
.L_x_25:
[----:B--2---:R2:W3:Y:S02]  /*9440*/  SYNCS.PHASECHK.TRANS64.TRYWAIT P0, [R0+URZ+0x190], R2 ;  /* 0x00019002000075a7 */ /* 0x0044e400080011ff */
[----:B---3--:R-:W-:Y:S05]  /*9450*/  @!P0 NANOSLEEP.SYNCS 0x989680 ;  /* 0x009896800000895d */ /* 0x008fea0003900000 */
[----:B------:R-:W3:Y:S02]  /*9460*/  @!P0 SYNCS.PHASECHK.TRANS64 P0, [R0+URZ+0x190], R2 ;  /* 0x00019002000085a7 */ /* 0x000ee400080010ff */
[----:B---3--:R-:W-:Y:S05]  /*9470*/  @!P0 BRA `(.L_x_25) ;  /* 0xfffffffc00f08947 */ /* 0x008fea000383ffff */
[----:B------:R-:W-:Y:S05]  /*9480*/  BRA `(.L_x_159) ;  /* 0xffffff8400b87947 */ /* 0x000fea000383ffff */
.L_x_28:
[----:B-1----:R-:W-:-:S07]  /*9490*/  MOV R0, UR33 ;  /* 0x0000002100007c02 */ /* 0x002fce0008000f00 */
.L_x_160:
[----:B-1----:R1:W2:Y:S02]  /*94a0*/  SYNCS.PHASECHK.TRANS64.TRYWAIT P0, [R0+URZ+0x68], R3 ;  /* 0x00006803000075a7 */ /* 0x0022a400080011ff */
[----:B--2---:R-:W-:Y:S05]  /*94b0*/  @!P0 NANOSLEEP.SYNCS 0x989680 ;  /* 0x009896800000895d */ /* 0x004fea0003900000 */
[----:B------:R-:W2:Y:S02]  /*94c0*/  @!P0 SYNCS.PHASECHK.TRANS64 P0, [R0+URZ+0x68], R3 ;  /* 0x00006803000085a7 */ /* 0x000ea400080010ff */
[----:B--2---:R-:W-:Y:S05]  /*94d0*/  @!P0 BRA `(.L_x_160) ;  /* 0xfffffffc00f08947 */ /* 0x004fea000383ffff */
[----:B------:R-:W-:Y:S05]  /*94e0*/  BRA `(.L_x_27) ;  /* 0xffffff8800107947 */ /* 0x000fea000383ffff */
.L_x_35:
[----:B-1----:R-:W-:-:S07]  /*94f0*/  MOV R0, UR17 ;  /* 0x0000001100007c02 */ /* 0x002fce0008000f00 */
.L_x_161:
[----:B-1----:R1:W2:Y:S02]  /*9500*/  SYNCS.PHASECHK.TRANS64.TRYWAIT P0, [R0+URZ+0x68], R3 ;  /* 0x00006803000075a7 */ /* 0x0022a400080011ff */
[----:B--2---:R-:W-:Y:S05]  /*9510*/  @!P0 NANOSLEEP.SYNCS 0x989680 ;  /* 0x009896800000895d */ /* 0x004fea0003900000 */
[----:B------:R-:W2:Y:S02]  /*9520*/  @!P0 SYNCS.PHASECHK.TRANS64 P0, [R0+URZ+0x68], R3 ;  /* 0x00006803000085a7 */ /* 0x000ea400080010ff */
[----:B--2---:R-:W-:Y:S05]  /*9530*/  @!P0 BRA `(.L_x_161) ;  /* 0xfffffffc00f08947 */ /* 0x004fea000383ffff */
[----:B------:R-:W-:Y:S05]  /*9540*/  BRA `(.L_x_34) ;  /* 0xffffff8800d07947 */ /* 0x000fea000383ffff */
.L_x_40:
[----:B-1----:R1:W2:Y:S02]  /*9550*/  SYNCS.PHASECHK.TRANS64.TRYWAIT P0, [R3+URZ+0x120], R0 ;  /* 0x00012000030075a7 */ /* 0x0022a400080011ff */
[----:B--2---:R-:W-:Y:S05]  /*9560*/  @!P0 NANOSLEEP.SYNCS 0x989680 ;  /* 0x009896800000895d */ /* 0x004fea0003900000 */
[----:B------:R-:W2:Y:S02]  /*9570*/  @!P0 SYNCS.PHASECHK.TRANS64 P0, [R3+URZ+0x120], R0 ;  /* 0x00012000030085a7 */ /* 0x000ea400080010ff */
[----:B--2---:R-:W-:Y:S05]  /*9580*/  @!P0 BRA `(.L_x_40) ;  /* 0xfffffffc00f08947 */ /* 0x004fea000383ffff */
[----:B------:R-:W-:Y:S05]  /*9590*/  BRA `(.L_x_162) ;  /* 0xffffff8c00787947 */ /* 0x000fea000383ffff */
.L_x_44:
[----:B------:R-:W-:-:S07]  /*95a0*/  MOV R0, UR4 ;  /* 0x0000000400007c02 */ /* 0x000fce0008000f00 */
.L_x_163:
[----:B-1----:R1:W2:Y:S02]  /*95b0*/  SYNCS.PHASECHK.TRANS64.TRYWAIT P0, [R0+URZ], R2 ;  /* 0x00000002000075a7 */ /* 0x0022a400080011ff */
[----:B--2---:R-:W-:Y:S05]  /*95c0*/  @!P0 NANOSLEEP.SYNCS 0x989680 ;  /* 0x009896800000895d */ /* 0x004fea0003900000 */
[----:B------:R-:W2:Y:S02]  /*95d0*/  @!P0 SYNCS.PHASECHK.TRANS64 P0, [R0+URZ], R2 ;  /* 0x00000002000085a7 */ /* 0x000ea400080010ff */
[----:B--2---:R-:W-:Y:S05]  /*95e0*/  @!P0 BRA `(.L_x_163) ;  /* 0xfffffffc00f08947 */ /* 0x004fea000383ffff */
[----:B------:R-:W-:Y:S05]  /*95f0*/  BRA `(.L_x_164) ;  /* 0xffffff9400207947 */ /* 0x000fea000383ffff */
.L_x_45:
[----:B------:R-:W-:-:S07]  /*9600*/  MOV R0, UR5 ;  /* 0x0000000500007c02 */ /* 0x000fce0008000f00 */
.L_x_165:
[----:B-1----:R1:W2:Y:S02]  /*9610*/  SYNCS.PHASECHK.TRANS64.TRYWAIT P0, [R0+URZ], R3 ;  /* 0x00000003000075a7 */ /* 0x0022a400080011ff */
[----:B--2---:R-:W-:Y:S05]  /*9620*/  @!P0 NANOSLEEP.SYNCS 0x989680 ;  /* 0x009896800000895d */ /* 0x004fea0003900000 */
[----:B------:R-:W2:Y:S02]  /*9630*/  @!P0 SYNCS.PHASECHK.TRANS64 P0, [R0+URZ], R3 ;  /* 0x00000003000085a7 */ /* 0x000ea400080010ff */
[----:B--2---:R-:W-:Y:S05]  /*9640*/  @!P0 BRA `(.L_x_165) ;  /* 0xfffffffc00f08947 */ /* 0x004fea000383ffff */
[----:B------:R-:W-:Y:S05]  /*9650*/  BRA `(.L_x_166) ;  /* 0xffffff94002c7947 */ /* 0x000fea000383ffff */
.L_x_46:
[----:B------:R-:W-:-:S07]  /*9660*/  MOV R0, UR5 ;  /* 0x0000000500007c02 */ /* 0x000fce0008000f00 */
.L_x_167:
[----:B-1----:R1:W2:Y:S02]  /*9670*/  SYNCS.PHASECHK.TRANS64.TRYWAIT P0, [R0+URZ], R3 ;  /* 0x00000003000075a7 */ /* 0x0022a400080011ff */
[----:B--2---:R-:W-:Y:S05]  /*9680*/  @!P0 NANOSLEEP.SYNCS 0x989680 ;  /* 0x009896800000895d */ /* 0x004fea0003900000 */
[----:B------:R-:W2:Y:S02]  /*9690*/  @!P0 SYNCS.PHASECHK.TRANS64 P0, [R0+URZ], R3 ;  /* 0x00000003000085a7 */ /* 0x000ea400080010ff */
[----:B--2---:R-:W-:Y:S05]  /*96a0*/  @!P0 BRA `(.L_x_167) ;  /* 0xfffffffc00f08947 */ /* 0x004fea000383ffff */
[----:B------:R-:W-:Y:S05]  /*96b0*/  BRA `(.L_x_168) ;  /* 0xffffff9400387947 */ /* 0x000fea000383ffff */
.L_x_47:
[----:B------:R-:W-:-:S07]  /*96c0*/  MOV R0, UR5 ;  /* 0x0000000500007c02 */ /* 0x000fce0008000f00 */
.L_x_169:
[----:B-1----:R1:W2:Y:S02]  /*96d0*/  SYNCS.PHASECHK.TRANS64.TRYWAIT P0, [R0+URZ], R3 ;  /* 0x00000003000075a7 */ /* 0x0022a400080011ff */
[----:B--2---:R-:W-:Y:S05]  /*96e0*/  @!P0 NANOSLEEP.SYNCS 0x989680 ;  /* 0x009896800000895d */ /* 0x004fea0003900000 */
[----:B------:R-:W2:Y:S02]  /*96f0*/  @!P0 SYNCS.PHASECHK.TRANS64 P0, [R0+URZ], R3 ;  /* 0x00000003000085a7 */ /* 0x000ea400080010ff */
[----:B--2---:R-:W-:Y:S05]  /*9700*/  @!P0 BRA `(.L_x_169) ;  /* 0xfffffffc00f08947 */ /* 0x004fea000383ffff */
[----:B------:R-:W-:Y:S05]  /*9710*/  BRA `(.L_x_170) ;  /* 0xffffff9400447947 */ /* 0x000fea000383ffff */
.L_x_48:
[----:B------:R-:W-:-:S07]  /*9720*/  MOV R0, UR5 ;  /* 0x0000000500007c02 */ /* 0x000fce0008000f00 */
.L_x_171:
[----:B-1----:R1:W2:Y:S02]  /*9730*/  SYNCS.PHASECHK.TRANS64.TRYWAIT P0, [R0+URZ], R3 ;  /* 0x00000003000075a7 */ /* 0x0022a400080011ff */
[----:B--2---:R-:W-:Y:S05]  /*9740*/  @!P0 NANOSLEEP.SYNCS 0x989680 ;  /* 0x009896800000895d */ /* 0x004fea0003900000 */
[----:B------:R-:W2:Y:S02]  /*9750*/  @!P0 SYNCS.PHASECHK.TRANS64 P0, [R0+URZ], R3 ;  /* 0x00000003000085a7 */ /* 0x000ea400080010ff */
[----:B--2---:R-:W-:Y:S05]  /*9760*/  @!P0 BRA `(.L_x_171) ;  /* 0xfffffffc00f08947 */ /* 0x004fea000383ffff */
[----:B------:R-:W-:Y:S05]  /*9770*/  BRA `(.L_x_172) ;  /* 0xffffff9400507947 */ /* 0x000fea000383ffff */
.L_x_49:
[----:B------:R-:W-:-:S07]  /*9780*/  MOV R0, UR5 ;  /* 0x0000000500007c02 */ /* 0x000fce0008000f00 */
.L_x_173:
[----:B-1----:R1:W2:Y:S02]  /*9790*/  SYNCS.PHASECHK.TRANS64.TRYWAIT P0, [R0+URZ], R3 ;  /* 0x00000003000075a7 */ /* 0x0022a400080011ff */
[----:B--2---:R-:W-:Y:S05]  /*97a0*/  @!P0 NANOSLEEP.SYNCS 0x989680 ;  /* 0x009896800000895d */ /* 0x004fea0003900000 */
[----:B------:R-:W2:Y:S02]  /*97b0*/  @!P0 SYNCS.PHASECHK.TRANS64 P0, [R0+URZ], R3 ;  /* 0x00000003000085a7 */ /* 0x000ea400080010ff */
[----:B--2---:R-:W-:Y:S05]  /*97c0*/  @!P0 BRA `(.L_x_173) ;  /* 0xfffffffc00f08947 */ /* 0x004fea000383ffff */
[----:B------:R-:W-:Y:S05]  /*97d0*/  BRA `(.L_x_174) ;  /* 0xffffff94005c7947 */ /* 0x000fea000383ffff */
.L_x_50:
[----:B------:R-:W-:-:S07]  /*97e0*/  MOV R0, UR5 ;  /* 0x0000000500007c02 */ /* 0x000fce0008000f00 */
.L_x_175:
[----:B-1----:R1:W2:Y:S02]  /*97f0*/  SYNCS.PHASECHK.TRANS64.TRYWAIT P0, [R0+URZ], R3 ;  /* 0x00000003000075a7 */ /* 0x0022a400080011ff */
[----:B--2---:R-:W-:Y:S05]  /*9800*/  @!P0 NANOSLEEP.SYNCS 0x989680 ;  /* 0x009896800000895d */ /* 0x004fea0003900000 */
[----:B------:R-:W2:Y:S02]  /*9810*/  @!P0 SYNCS.PHASECHK.TRANS64 P0, [R0+URZ], R3 ;  /* 0x00000003000085a7 */ /* 0x000ea400080010ff */
[----:B--2---:R-:W-:Y:S05]  /*9820*/  @!P0 BRA `(.L_x_175) ;  /* 0xfffffffc00f08947 */ /* 0x004fea000383ffff */
[----:B------:R-:W-:Y:S05]  /*9830*/  BRA `(.L_x_176) ;  /* 0xffffff9400687947 */ /* 0x000fea000383ffff */
.L_x_51:
[----:B------:R-:W-:-:S07]  /*9840*/  MOV R0, UR5 ;  /* 0x0000000500007c02 */ /* 0x000fce0008000f00 */
.L_x_177:
[----:B-1----:R1:W2:Y:S02]  /*9850*/  SYNCS.PHASECHK.TRANS64.TRYWAIT P0, [R0+URZ], R3 ;  /* 0x00000003000075a7 */ /* 0x0022a400080011ff */
[----:B--2---:R-:W-:Y:S05]  /*9860*/  @!P0 NANOSLEEP.SYNCS 0x989680 ;  /* 0x009896800000895d */ /* 0x004fea0003900000 */
[----:B------:R-:W2:Y:S02]  /*9870*/  @!P0 SYNCS.PHASECHK.TRANS64 P0, [R0+URZ], R3 ;  /* 0x00000003000085a7 */ /* 0x000ea400080010ff */
[----:B--2---:R-:W-:Y:S05]  /*9880*/  @!P0 BRA `(.L_x_177) ;  /* 0xfffffffc00f08947 */ /* 0x004fea000383ffff */
[----:B------:R-:W-:Y:S05]  /*9890*/  BRA `(.L_x_178) ;  /* 0xffffff9400747947 */ /* 0x000fea000383ffff */
.L_x_52:
[----:B------:R-:W-:-:S07]  /*98a0*/  MOV R0, UR5 ;  /* 0x0000000500007c02 */ /* 0x000fce0008000f00 */
.L_x_179:
[----:B-1----:R1:W2:Y:S02]  /*98b0*/  SYNCS.PHASECHK.TRANS64.TRYWAIT P0, [R0+URZ], R3 ;  /* 0x00000003000075a7 */ /* 0x0022a400080011ff */
[----:B--2---:R-:W-:Y:S05]  /*98c0*/  @!P0 NANOSLEEP.SYNCS 0x989680 ;  /* 0x009896800000895d */ /* 0x004fea0003900000 */
[----:B------:R-:W2:Y:S02]  /*98d0*/  @!P0 SYNCS.PHASECHK.TRANS64 P0, [R0+URZ], R3 ;  /* 0x00000003000085a7 */ /* 0x000ea400080010ff */
[----:B--2---:R-:W-:Y:S05]  /*98e0*/  @!P0 BRA `(.L_x_179) ;  /* 0xfffffffc00f08947 */ /* 0x004fea000383ffff */
[----:B------:R-:W-:Y:S05]  /*98f0*/  BRA `(.L_x_180) ;  /* 0xffffff9400807947 */ /* 0x000fea000383ffff */
.L_x_53:
[----:B------:R-:W-:-:S07]  /*9900*/  MOV R0, UR5 ;  /* 0x0000000500007c02 */ /* 0x000fce0008000f00 */
.L_x_181:
[----:B-1----:R1:W2:Y:S02]  /*9910*/  SYNCS.PHASECHK.TRANS64.TRYWAIT P0, [R0+URZ], R3 ;  /* 0x00000003000075a7 */ /* 0x0022a400080011ff */
[----:B--2---:R-:W-:Y:S05]  /*9920*/  @!P0 NANOSLEEP.SYNCS 0x989680 ;  /* 0x009896800000895d */ /* 0x004fea0003900000 */
[----:B------:R-:W2:Y:S02]  /*9930*/  @!P0 SYNCS.PHASECHK.TRANS64 P0, [R0+URZ], R3 ;  /* 0x00000003000085a7 */ /* 0x000ea400080010ff */
[----:B--2---:R-:W-:Y:S05]  /*9940*/  @!P0 BRA `(.L_x_181) ;  /* 0xfffffffc00f08947 */ /* 0x004fea000383ffff */
[----:B------:R-:W-:Y:S05]  /*9950*/  BRA `(.L_x_182) ;  /* 0xffffff94008c7947 */ /* 0x000fea000383ffff */
.L_x_54:
[----:B------:R-:W-:-:S07]  /*9960*/  MOV R0, UR5 ;  /* 0x0000000500007c02 */ /* 0x000fce0008000f00 */
.L_x_183:
[----:B-1----:R1:W2:Y:S02]  /*9970*/  SYNCS.PHASECHK.TRANS64.TRYWAIT P0, [R0+URZ], R3 ;  /* 0x00000003000075a7 */ /* 0x0022a400080011ff */
[----:B--2---:R-:W-:Y:S05]  /*9980*/  @!P0 NANOSLEEP.SYNCS 0x989680 ;  /* 0x009896800000895d */ /* 0x004fea0003900000 */
[----:B------:R-:W2:Y:S02]  /*9990*/  @!P0 SYNCS.PHASECHK.TRANS64 P0, [R0+URZ], R3 ;  /* 0x00000003000085a7 */ /* 0x000ea400080010ff */
[----:B--2---:R-:W-:Y:S05]  /*99a0*/  @!P0 BRA `(.L_x_183) ;  /* 0xfffffffc00f08947 */ /* 0x004fea000383ffff */
[----:B------:R-:W-:Y:S05]  /*99b0*/  BRA `(.L_x_184) ;  /* 0xffffff9400987947 */ /* 0x000fea000383ffff */
.L_x_55:
[----:B------:R-:W-:-:S07]  /*99c0*/  MOV R0, UR5 ;  /* 0x0000000500007c02 */ /* 0x000fce0008000f00 */
.L_x_185:
[----:B-1----:R1:W2:Y:S02]  /*99d0*/  SYNCS.PHASECHK.TRANS64.TRYWAIT P0, [R0+URZ], R3 ;  /* 0x00000003000075a7 */ /* 0x0022a400080011ff */
[----:B--2---:R-:W-:Y:S05]  /*99e0*/  @!P0 NANOSLEEP.SYNCS 0x989680 ;  /* 0x009896800000895d */ /* 0x004fea0003900000 */
[----:B------:R-:W2:Y:S02]  /*99f0*/  @!P0 SYNCS.PHASECHK.TRANS64 P0, [R0+URZ], R3 ;  /* 0x00000003000085a7 */ /* 0x000ea400080010ff */
[----:B--2---:R-:W-:Y:S05]  /*9a00*/  @!P0 BRA `(.L_x_185) ;  /* 0xfffffffc00f08947 */ /* 0x004fea000383ffff */
[----:B------:R-:W-:Y:S05]  /*9a10*/  BRA `(.L_x_186) ;  /* 0xffffff9400a47947 */ /* 0x000fea000383ffff */
.L_x_58:
[----:B-1----:R1:W2:Y:S02]  /*9a20*/  SYNCS.PHASECHK.TRANS64.TRYWAIT P0, [R2+URZ+0x180], R4 ;  /* 0x00018004020075a7 */ /* 0x0022a400080011ff */
[----:B--2---:R-:W-:Y:S05]  /*9a30*/  @!P0 NANOSLEEP.SYNCS 0x989680 ;  /* 0x009896800000895d */ /* 0x004fea0003900000 */
[----:B------:R-:W2:Y:S02]  /*9a40*/  @!P0 SYNCS.PHASECHK.TRANS64 P0, [R2+URZ+0x180], R4 ;  /* 0x00018004020085a7 */ /* 0x000ea400080010ff */
[----:B--2---:R-:W-:Y:S05]  /*9a50*/  @!P0 BRA `(.L_x_58) ;  /* 0xfffffffc00f08947 */ /* 0x004fea000383ffff */
[----:B------:R-:W-:Y:S05]  /*9a60*/  BRA `(.L_x_187) ;  /* 0xffffff9800007947 */ /* 0x000fea000383ffff */
.L_x_59:
[----:B------:R-:W-:-:S07]  /*9a70*/  MOV R2, UR4 ;  /* 0x0000000400027c02 */ /* 0x000fce0008000f00 */
.L_x_188:
[----:B-1----:R1:W2:Y:S02]  /*9a80*/  SYNCS.PHASECHK.TRANS64.TRYWAIT P0, [R2+URZ+0x130], R5 ;  /* 0x00013005020075a7 */ /* 0x0022a400080011ff */
[----:B--2---:R-:W-:Y:S05]  /*9a90*/  @!P0 NANOSLEEP.SYNCS 0x989680 ;  /* 0x009896800000895d */ /* 0x004fea0003900000 */
[----:B------:R-:W2:Y:S02]  /*9aa0*/  @!P0 SYNCS.PHASECHK.TRANS64 P0, [R2+URZ+0x130], R5 ;  /* 0x00013005020085a7 */ /* 0x000ea400080010ff */
[----:B--2---:R-:W-:Y:S05]  /*9ab0*/  @!P0 BRA `(.L_x_188) ;  /* 0xfffffffc00f08947 */ /* 0x004fea000383ffff */
[----:B------:R-:W-:Y:S05]  /*9ac0*/  BRA `(.L_x_189) ;  /* 0xffffff9800107947 */ /* 0x000fea000383ffff */
.L_x_60:
[----:B-1----:R1:W2:Y:S02]  /*9ad0*/  SYNCS.PHASECHK.TRANS64.TRYWAIT P1, [R2+URZ+0x120], R4 ;  /* 0x00012004020075a7 */ /* 0x0022a400080211ff */
[----:B--2---:R-:W-:Y:S05]  /*9ae0*/  @!P1 NANOSLEEP.SYNCS 0x989680 ;  /* 0x009896800000995d */ /* 0x004fea0003900000 */
[----:B------:R-:W2:Y:S02]  /*9af0*/  @!P1 SYNCS.PHASECHK.TRANS64 P1, [R2+URZ+0x120], R4 ;  /* 0x00012004020095a7 */ /* 0x000ea400080210ff */
[----:B--2---:R-:W-:Y:S05]  /*9b00*/  @!P1 BRA `(.L_x_60) ;  /* 0xfffffffc00f09947 */ /* 0x004fea000383ffff */
[----:B------:R-:W-:Y:S05]  /*9b10*/  BRA `(.L_x_190) ;  /* 0xffffff9800407947 */ /* 0x000fea000383ffff */
.L_x_63:
[----:B------:R-:W-:-:S07]  /*9b20*/  MOV R0, UR4 ;  /* 0x0000000400007c02 */ /* 0x000fce0008000f00 */
.L_x_191:
[----:B-1----:R1:W2:Y:S02]  /*9b30*/  SYNCS.PHASECHK.TRANS64.TRYWAIT P0, [R0+URZ+0x130], R2 ;  /* 0x00013002000075a7 */ /* 0x0022a400080011ff */
[----:B--2---:R-:W-:Y:S05]  /*9b40*/  @!P0 NANOSLEEP.SYNCS 0x989680 ;  /* 0x009896800000895d */ /* 0x004fea0003900000 */
[----:B------:R-:W2:Y:S02]  /*9b50*/  @!P0 SYNCS.PHASECHK.TRANS64 P0, [R0+URZ+0x130], R2 ;  /* 0x00013002000085a7 */ /* 0x000ea400080010ff */
[----:B--2---:R-:W-:Y:S05]  /*9b60*/  @!P0 BRA `(.L_x_191) ;  /* 0xfffffffc00f08947 */ /* 0x004fea000383ffff */
[----:B------:R-:W-:Y:S05]  /*9b70*/  BRA `(.L_x_62) ;  /* 0xffffff9800947947 */ /* 0x000fea000383ffff */
.L_x_72:
[----:B-1----:R-:W-:-:S04]  /*9b80*/  MOV R5, UR5 ;  /* 0x0000000500057c02 */ /* 0x002fc80008000f00 */
[----:B------:R1:W2:Y:S03]  /*9b90*/  SYNCS.PHASECHK.TRANS64.TRYWAIT P0, [R5+URZ+0x8], R6 ;  /* 0x00000806050075a7 */ /* 0x0002a600080011ff */
[----:B--2---:R-:W-:Y:S05]  /*9ba0*/  @!P0 NANOSLEEP.SYNCS 0x989680 ;  /* 0x009896800000895d */ /* 0x004fea0003900000 */
[----:B------:R-:W2:Y:S02]  /*9bb0*/  @!P0 SYNCS.PHASECHK.TRANS64 P0, [R5+URZ+0x8], R6 ;  /* 0x00000806050085a7 */ /* 0x000ea400080010ff */
[----:B--2---:R-:W-:Y:S05]  /*9bc0*/  @!P0 BRA `(.L_x_72) ;  /* 0xfffffffc00ec8947 */ /* 0x004fea000383ffff */
[----:B------:R-:W-:Y:S05]  /*9bd0*/  BRA `(.L_x_71) ;  /* 0xffffff9c00487947 */ /* 0x000fea000383ffff */
.L_x_74:
[----:B------:R-:W-:Y:S01]  /*9be0*/  BSSY B0, `(.L_x_192) ;  /* 0x0000006000007945 */ /* 0x000fe20003800000 */
[----:B------:R-:W-:-:S07]  /*9bf0*/  MOV R15, 0xffffffff ;  /* 0xffffffff000f7802 */ /* 0x000fce0000000f00 */
[----:B-1---5:R-:W-:Y:S05]  /*9c00*/  WARPSYNC.COLLECTIVE R15, `(.L_x_193) ;  /* 0x000000000f0c7348 */ /* 0x022fea0003c00000 */
[----:B------:R-:W-:Y:S02]  /*9c10*/  ELECT P6, UR79, PT ;  /* 0x00000000004f782f */ /* 0x000fe400038c0000 */
[----:B------:R-:W-:Y:S01]  /*9c20*/  MOV R14, UR79 ;  /* 0x0000004f000e7c02 */ /* 0x000fe20008000f00 */
[----:B-1---5:R-:W-:Y:S10]  /*9c30*/  ENDCOLLECTIVE ;  /* 0x000000000000791b */ /* 0x022ff40003800000 */
.L_x_193:
[----:B------:R-:W-:Y:S05]  /*9c40*/  BSYNC B0 ;  /* 0x0000000000007941 */ /* 0x000fea0003800000 */
.L_x_192:
[----:B------:R-:W-:Y:S05]  /*9c50*/  BRA `(.L_x_194) ;  /* 0xffffff9c00787947 */ /* 0x000fea000383ffff */
.L_x_76:
[----:B-1----:R-:W-:-:S04]  /*9c60*/  MOV R0, UR5 ;  /* 0x0000000500007c02 */ /* 0x002fc80008000f00 */
[----:B------:R1:W2:Y:S03]  /*9c70*/  SYNCS.PHASECHK.TRANS64.TRYWAIT P0, [R0+URZ+0x8], R4 ;  /* 0x00000804000075a7 */ /* 0x0002a600080011ff */
[----:B--2---:R-:W-:Y:S05]  /*9c80*/  @!P0 NANOSLEEP.SYNCS 0x989680 ;  /* 0x009896800000895d */ /* 0x004fea0003900000 */
[----:B------:R-:W2:Y:S02]  /*9c90*/  @!P0 SYNCS.PHASECHK.TRANS64 P0, [R0+URZ+0x8], R4 ;  /* 0x00000804000085a7 */ /* 0x000ea400080010ff */
[----:B--2---:R-:W-:Y:S05]  /*9ca0*/  @!P0 BRA `(.L_x_76) ;  /* 0xfffffffc00ec8947 */ /* 0x004fea000383ffff */
[----:B------:R-:W-:Y:S05]  /*9cb0*/  BRA `(.L_x_75) ;  /* 0xffffff9c007c7947 */ /* 0x000fea000383ffff */
.L_x_77:
[----:B-1----:R1:W2:Y:S02]  /*9cc0*/  SYNCS.PHASECHK.TRANS64.TRYWAIT P0, [R0+URZ+0x120], R4 ;  /* 0x00012004000075a7 */ /* 0x0022a400080011ff */
[----:B--2---:R-:W-:Y:S05]  /*9cd0*/  @!P0 NANOSLEEP.SYNCS 0x989680 ;  /* 0x009896800000895d */ /* 0x004fea0003900000 */
[----:B------:R-:W2:Y:S02]  /*9ce0*/  @!P0 SYNCS.PHASECHK.TRANS64 P0, [R0+URZ+0x120], R4 ;  /* 0x00012004000085a7 */ /* 0x000ea400080010ff */
[----:B--2---:R-:W-:Y:S05]  /*9cf0*/  @!P0 BRA `(.L_x_77) ;  /* 0xfffffffc00f08947 */ /* 0x004fea000383ffff */
[----:B------:R-:W-:Y:S05]  /*9d00*/  BRA `(.L_x_195) ;  /* 0xffffffa000687947 */ /* 0x000fea000383ffff */
.L_x_79:
[----:B------:R-:W-:-:S07]  /*9d10*/  MOV R0, UR31 ;  /* 0x0000001f00007c02 */ /* 0x000fce0008000f00 */
.L_x_196:
[----:B-1----:R1:W2:Y:S02]  /*9d20*/  SYNCS.PHASECHK.TRANS64.TRYWAIT P0, [R0+URZ+0x160], R4 ;  /* 0x00016004000075a7 */ /* 0x0022a400080011ff */
[----:B--2---:R-:W-:Y:S05]  /*9d30*/  @!P0 NANOSLEEP.SYNCS 0x989680 ;  /* 0x009896800000895d */ /* 0x004fea0003900000 */
[----:B------:R-:W2:Y:S02]  /*9d40*/  @!P0 SYNCS.PHASECHK.TRANS64 P0, [R0+URZ+0x160], R4 ;  /* 0x00016004000085a7 */ /* 0x000ea400080010ff */
[----:B--2---:R-:W-:Y:S05]  /*9d50*/  @!P0 BRA `(.L_x_196) ;  /* 0xfffffffc00f08947 */ /* 0x004fea000383ffff */
[----:B------:R-:W-:Y:S05]  /*9d60*/  BRA `(.L_x_197) ;  /* 0xffffffa000b47947 */ /* 0x000fea000383ffff */
.L_x_82:
[----:B------:R-:W-:Y:S07]  /*9d70*/  MOV R0, UR5 ;  /* 0x0000000500007c02 */ /* 0x000fee0008000f00 */
.L_x_198:
[----:B-1----:R1:W2:Y:S02]  /*9d80*/  SYNCS.PHASECHK.TRANS64.TRYWAIT P0, [R0+URZ], R4 ;  /* 0x00000004000075a7 */ /* 0x0022a400080011ff */
[----:B--2---:R-:W-:Y:S05]  /*9d90*/  @!P0 NANOSLEEP.SYNCS 0x989680 ;  /* 0x009896800000895d */ /* 0x004fea0003900000 */
[----:B------:R-:W2:Y:S02]  /*9da0*/  @!P0 SYNCS.PHASECHK.TRANS64 P0, [R0+URZ], R4 ;  /* 0x00000004000085a7 */ /* 0x000ea400080010ff */
[----:B--2---:R-:W-:Y:S05]  /*9db0*/  @!P0 BRA `(.L_x_198) ;  /* 0xfffffffc00f08947 */ /* 0x004fea000383ffff */
[----:B------:R-:W-:Y:S05]  /*9dc0*/  BRA `(.L_x_81) ;  /* 0xffffffa000c87947 */ /* 0x000fea000383ffff */
.L_x_86:
[----:B-1----:R-:W-:-:S07]  /*9dd0*/  MOV R0, UR4 ;  /* 0x0000000400007c02 */ /* 0x002fce0008000f00 */
.L_x_199:
[----:B-1----:R1:W2:Y:S02]  /*9de0*/  SYNCS.PHASECHK.TRANS64.TRYWAIT P0, [R0+URZ], R2 ;  /* 0x00000002000075a7 */ /* 0x0022a400080011ff */
[----:B--2---:R-:W-:Y:S05]  /*9df0*/  @!P0 NANOSLEEP.SYNCS 0x989680 ;  /* 0x009896800000895d */ /* 0x004fea0003900000 */
[----:B------:R-:W2:Y:S02]  /*9e00*/  @!P0 SYNCS.PHASECHK.TRANS64 P0, [R0+URZ], R2 ;  /* 0x00000002000085a7 */ /* 0x000ea400080010ff */
[----:B--2---:R-:W-:Y:S05]  /*9e10*/  @!P0 BRA `(.L_x_199) ;  /* 0xfffffffc00f08947 */ /* 0x004fea000383ffff */
[----:B------:R-:W-:Y:S05]  /*9e20*/  BRA `(.L_x_200) ;  /* 0xffffffa400bc7947 */ /* 0x000fea000383ffff */
.L_x_87:
[----:B------:R-:W-:-:S07]  /*9e30*/  MOV R0, UR5 ;  /* 0x0000000500007c02 */ /* 0x000fce0008000f00 */
.L_x_201:
[----:B-1----:R1:W2:Y:S02]  /*9e40*/  SYNCS.PHASECHK.TRANS64.TRYWAIT P0, [R0+URZ], R3 ;  /* 0x00000003000075a7 */ /* 0x0022a400080011ff */
[----:B--2---:R-:W-:Y:S05]  /*9e50*/  @!P0 NANOSLEEP.SYNCS 0x989680 ;  /* 0x009896800000895d */ /* 0x004fea0003900000 */
[----:B------:R-:W2:Y:S02]  /*9e60*/  @!P0 SYNCS.PHASECHK.TRANS64 P0, [R0+URZ], R3 ;  /* 0x00000003000085a7 */ /* 0x000ea400080010ff */
[----:B--2---:R-:W-:Y:S05]  /*9e70*/  @!P0 BRA `(.L_x_201) ;  /* 0xfffffffc00f08947 */ /* 0x004fea000383ffff */
[----:B------:R-:W-:Y:S05]  /*9e80*/  BRA `(.L_x_202) ;  /* 0xffffffa400c87947 */ /* 0x000fea000383ffff */
.L_x_88:
[----:B------:R-:W-:-:S07]  /*9e90*/  MOV R0, UR5 ;  /* 0x0000000500007c02 */ /* 0x000fce0008000f00 */
.L_x_203:
[----:B-1----:R1:W2:Y:S02]  /*9ea0*/  SYNCS.PHASECHK.TRANS64.TRYWAIT P0, [R0+URZ], R3 ;  /* 0x00000003000075a7 */ /* 0x0022a400080011ff */
[----:B--2---:R-:W-:Y:S05]  /*9eb0*/  @!P0 NANOSLEEP.SYNCS 0x989680 ;  /* 0x009896800000895d */ /* 0x004fea0003900000 */
[----:B------:R-:W2:Y:S02]  /*9ec0*/  @!P0 SYNCS.PHASECHK.TRANS64 P0, [R0+URZ], R3 ;  /* 0x00000003000085a7 */ /* 0x000ea400080010ff */
[----:B--2---:R-:W-:Y:S05]  /*9ed0*/  @!P0 BRA `(.L_x_203) ;  /* 0xfffffffc00f08947 */ /* 0x004fea000383ffff */
[----:B------:R-:W-:Y:S05]  /*9ee0*/  BRA `(.L_x_204) ;  /* 0xffffffa400d47947 */ /* 0x000fea000383ffff */
.L_x_91:
[----:B------:R-:W-:-:S07]  /*9ef0*/  MOV R0, UR26 ;  /* 0x0000001a00007c02 */ /* 0x000fce0008000f00 */
.L_x_205:
[----:B-1----:R1:W2:Y:S02]  /*9f00*/  SYNCS.PHASECHK.TRANS64.TRYWAIT P1, [R0+URZ+0x1a0], R2 ;  /* 0x0001a002000075a7 */ /* 0x0022a400080211ff */
[----:B--2---:R-:W-:Y:S05]  /*9f10*/  @!P1 NANOSLEEP.SYNCS 0x989680 ;  /* 0x009896800000995d */ /* 0x004fea0003900000 */
[----:B------:R-:W2:Y:S02]  /*9f20*/  @!P1 SYNCS.PHASECHK.TRANS64 P1, [R0+URZ+0x1a0], R2 ;  /* 0x0001a002000095a7 */ /* 0x000ea400080210ff */
[----:B--2---:R-:W-:Y:S05]  /*9f30*/  @!P1 BRA `(.L_x_205) ;  /* 0xfffffffc00f09947 */ /* 0x004fea000383ffff */
[----:B------:R-:W-:Y:S05]  /*9f40*/  BRA `(.L_x_206) ;  /* 0xffffffa800207947 */ /* 0x000fea000383ffff */
.L_x_96:
[----:B--2---:R2:W3:Y:S02]  /*9f50*/  SYNCS.PHASECHK.TRANS64.TRYWAIT P0, [R12+URZ+0x120], R0 ;  /* 0x000120000c0075a7 */ /* 0x0044e400080011ff */
[----:B---3--:R-:W-:Y:S05]  /*9f60*/  @!P0 NANOSLEEP.SYNCS 0x989680 ;  /* 0x009896800000895d */ /* 0x008fea0003900000 */
[----:B------:R-:W3:Y:S02]  /*9f70*/  @!P0 SYNCS.PHASECHK.TRANS64 P0, [R12+URZ+0x120], R0 ;  /* 0x000120000c0085a7 */ /* 0x000ee400080010ff */
[----:B---3--:R-:W-:Y:S05]  /*9f80*/  @!P0 BRA `(.L_x_96) ;  /* 0xfffffffc00f08947 */ /* 0x008fea000383ffff */
[----:B------:R-:W-:Y:S05]  /*9f90*/  BRA `(.L_x_207) ;  /* 0xffffffac00487947 */ /* 0x000fea000383ffff */
.L_x_99:
[----:B-1----:R-:W-:Y:S07]  /*9fa0*/  MOV R0, UR21 ;  /* 0x0000001500007c02 */ /* 0x002fee0008000f00 */
.L_x_208:
[----:B-1----:R1:W2:Y:S02]  /*9fb0*/  SYNCS.PHASECHK.TRANS64.TRYWAIT P2, [R0+URZ+0x118], R6 ;  /* 0x00011806000075a7 */ /* 0x0022a400080411ff */
[----:B--2---:R-:W-:Y:S05]  /*9fc0*/  @!P2 NANOSLEEP.SYNCS 0x989680 ;  /* 0x009896800000a95d */ /* 0x004fea0003900000 */
[----:B------:R-:W2:Y:S02]  /*9fd0*/  @!P2 SYNCS.PHASECHK.TRANS64 P2, [R0+URZ+0x118], R6 ;  /* 0x000118060000a5a7 */ /* 0x000ea400080410ff */
[----:B--2---:R-:W-:Y:S05]  /*9fe0*/  @!P2 BRA `(.L_x_208) ;  /* 0xfffffffc00f0a947 */ /* 0x004fea000383ffff */
[----:B------:R-:W-:Y:S05]  /*9ff0*/  BRA `(.L_x_98) ;  /* 0xffffffb000b07947 */ /* 0x000fea000383ffff */
.L_x_102:
[----:B------:R-:W-:Y:S07]  /*a000*/  MOV R0, UR21 ;  /* 0x0000001500007c02 */ /* 0x000fee0008000f00 */
.L_x_209:
[----:B-1----:R1:W2:Y:S02]  /*a010*/  SYNCS.PHASECHK.TRANS64.TRYWAIT P0, [R0+URZ+0xf0], R9 ;  /* 0x0000f009000075a7 */ /* 0x0022a400080011ff */
[----:B--2---:R-:W-:Y:S05]  /*a020*/  @!P0 NANOSLEEP.SYNCS 0x989680 ;  /* 0x009896800000895d */ /* 0x004fea0003900000 */
[----:B------:R-:W2:Y:S02]  /*a030*/  @!P0 SYNCS.PHASECHK.TRANS64 P0, [R0+URZ+0xf0], R9 ;  /* 0x0000f009000085a7 */ /* 0x000ea400080010ff */
[----:B--2---:R-:W-:Y:S05]  /*a040*/  @!P0 BRA `(.L_x_209) ;  /* 0xfffffffc00f08947 */ /* 0x004fea000383ffff */
[----:B------:R-:W-:Y:S05]  /*a050*/  BRA `(.L_x_210) ;  /* 0xffffffb4000c7947 */ /* 0x000fea000383ffff */
.L_x_103:
[----:B------:R-:W-:Y:S07]  /*a060*/  MOV R0, UR21 ;  /* 0x0000001500007c02 */ /* 0x000fee0008000f00 */
.L_x_211:
[----:B-1----:R1:W2:Y:S02]  /*a070*/  SYNCS.PHASECHK.TRANS64.TRYWAIT P0, [R0+URZ+0xf8], R9 ;  /* 0x0000f809000075a7 */ /* 0x0022a400080011ff */
[----:B--2---:R-:W-:Y:S05]  /*a080*/  @!P0 NANOSLEEP.SYNCS 0x989680 ;  /* 0x009896800000895d */ /* 0x004fea0003900000 */
[----:B------:R-:W2:Y:S02]  /*a090*/  @!P0 SYNCS.PHASECHK.TRANS64 P0, [R0+URZ+0xf8], R9 ;  /* 0x0000f809000085a7 */ /* 0x000ea400080010ff */
[----:B--2---:R-:W-:Y:S05]  /*a0a0*/  @!P0 BRA `(.L_x_211) ;  /* 0xfffffffc00f08947 */ /* 0x004fea000383ffff */
[----:B------:R-:W-:Y:S05]  /*a0b0*/  BRA `(.L_x_212) ;  /* 0xffffffb400687947 */ /* 0x000fea000383ffff */
.L_x_104:
[----:B------:R-:W-:Y:S07]  /*a0c0*/  MOV R0, UR21 ;  /* 0x0000001500007c02 */ /* 0x000fee0008000f00 */
.L_x_213:
[----:B-1----:R1:W2:Y:S02]  /*a0d0*/  SYNCS.PHASECHK.TRANS64.TRYWAIT P0, [R0+URZ+0x100], R9 ;  /* 0x00010009000075a7 */ /* 0x0022a400080011ff */
[----:B--2---:R-:W-:Y:S05]  /*a0e0*/  @!P0 NANOSLEEP.SYNCS 0x989680 ;  /* 0x009896800000895d */ /* 0x004fea0003900000 */
[----:B------:R-:W2:Y:S02]  /*a0f0*/  @!P0 SYNCS.PHASECHK.TRANS64 P0, [R0+URZ+0x100], R9 ;  /* 0x00010009000085a7 */ /* 0x000ea400080010ff */
[----:B--2---:R-:W-:Y:S05]  /*a100*/  @!P0 BRA `(.L_x_213) ;  /* 0xfffffffc00f08947 */ /* 0x004fea000383ffff */
[----:B------:R-:W-:Y:S05]  /*a110*/  BRA `(.L_x_214) ;  /* 0xffffffb400c47947 */ /* 0x000fea000383ffff */
.L_x_105:
[----:B------:R-:W-:Y:S07]  /*a120*/  MOV R0, UR21 ;  /* 0x0000001500007c02 */ /* 0x000fee0008000f00 */
.L_x_215:
[----:B-1----:R1:W2:Y:S02]  /*a130*/  SYNCS.PHASECHK.TRANS64.TRYWAIT P0, [R0+URZ+0x108], R9 ;  /* 0x00010809000075a7 */ /* 0x0022a400080011ff */
[----:B--2---:R-:W-:Y:S05]  /*a140*/  @!P0 NANOSLEEP.SYNCS 0x989680 ;  /* 0x009896800000895d */ /* 0x004fea0003900000 */
[----:B------:R-:W2:Y:S02]  /*a150*/  @!P0 SYNCS.PHASECHK.TRANS64 P0, [R0+URZ+0x108], R9 ;  /* 0x00010809000085a7 */ /* 0x000ea400080010ff */
[----:B--2---:R-:W-:Y:S05]  /*a160*/  @!P0 BRA `(.L_x_215) ;  /* 0xfffffffc00f08947 */ /* 0x004fea000383ffff */
[----:B------:R-:W-:Y:S05]  /*a170*/  BRA `(.L_x_216) ;  /* 0xffffffb800207947 */ /* 0x000fea000383ffff */
.L_x_107:
[----:B------:R-:W-:-:S07]  /*a180*/  MOV R0, UR21 ;  /* 0x0000001500007c02 */ /* 0x000fce0008000f00 */
.L_x_217:
[----:B-1----:R1:W3:Y:S02]  /*a190*/  SYNCS.PHASECHK.TRANS64.TRYWAIT P0, [R0+URZ+0xf0], R2 ;  /* 0x0000f002000075a7 */ /* 0x0022e400080011ff */
[----:B---3--:R-:W-:Y:S05]  /*a1a0*/  @!P0 NANOSLEEP.SYNCS 0x989680 ;  /* 0x009896800000895d */ /* 0x008fea0003900000 */
[----:B------:R-:W3:Y:S02]  /*a1b0*/  @!P0 SYNCS.PHASECHK.TRANS64 P0, [R0+URZ+0xf0], R2 ;  /* 0x0000f002000085a7 */ /* 0x000ee400080010ff */
[----:B---3--:R-:W-:Y:S05]  /*a1c0*/  @!P0 BRA `(.L_x_217) ;  /* 0xfffffffc00f08947 */ /* 0x008fea000383ffff */
[----:B------:R-:W-:Y:S05]  /*a1d0*/  BRA `(.L_x_218) ;  /* 0xffffffb800ac7947 */ /* 0x000fea000383ffff */
.L_x_108:
[----:B-1----:R-:W-:-:S07]  /*a1e0*/  MOV R0, UR21 ;  /* 0x0000001500007c02 */ /* 0x002fce0008000f00 */
.L_x_219:
[----:B-1----:R1:W3:Y:S02]  /*a1f0*/  SYNCS.PHASECHK.TRANS64.TRYWAIT P0, [R0+URZ+0xf8], R2 ;  /* 0x0000f802000075a7 */ /* 0x0022e400080011ff */
[----:B---3--:R-:W-:Y:S05]  /*a200*/  @!P0 NANOSLEEP.SYNCS 0x989680 ;  /* 0x009896800000895d */ /* 0x008fea0003900000 */
[----:B------:R-:W3:Y:S02]  /*a210*/  @!P0 SYNCS.PHASECHK.TRANS64 P0, [R0+URZ+0xf8], R2 ;  /* 0x0000f802000085a7 */ /* 0x000ee400080010ff */
[----:B---3--:R-:W-:Y:S05]  /*a220*/  @!P0 BRA `(.L_x_219) ;  /* 0xfffffffc00f08947 */ /* 0x008fea000383ffff */
[----:B------:R-:W-:Y:S05]  /*a230*/  BRA `(.L_x_220) ;  /* 0xffffffb8009c7947 */ /* 0x000fea000383ffff */
.L_x_109:
[----:B-1----:R-:W-:-:S07]  /*a240*/  MOV R0, UR21 ;  /* 0x0000001500007c02 */ /* 0x002fce0008000f00 */
.L_x_221:
[----:B-1----:R1:W3:Y:S02]  /*a250*/  SYNCS.PHASECHK.TRANS64.TRYWAIT P0, [R0+URZ+0x100], R2 ;  /* 0x00010002000075a7 */ /* 0x0022e400080011ff */
[----:B---3--:R-:W-:Y:S05]  /*a260*/  @!P0 NANOSLEEP.SYNCS 0x989680 ;  /* 0x009896800000895d */ /* 0x008fea0003900000 */
[----:B------:R-:W3:Y:S02]  /*a270*/  @!P0 SYNCS.PHASECHK.TRANS64 P0, [R0+URZ+0x100], R2 ;  /* 0x00010002000085a7 */ /* 0x000ee400080010ff */
[----:B---3--:R-:W-:Y:S05]  /*a280*/  @!P0 BRA `(.L_x_221) ;  /* 0xfffffffc00f08947 */ /* 0x008fea000383ffff */
[----:B------:R-:W-:Y:S05]  /*a290*/  BRA `(.L_x_222) ;  /* 0xffffffb8008c7947 */ /* 0x000fea000383ffff */
.L_x_111:
[----:B-1----:R1:W2:Y:S02]  /*a2a0*/  SYNCS.PHASECHK.TRANS64.TRYWAIT P0, [R3+URZ+0x120], R0 ;  /* 0x00012000030075a7 */ /* 0x0022a400080011ff */
[----:B--2---:R-:W-:Y:S05]  /*a2b0*/  @!P0 NANOSLEEP.SYNCS 0x989680 ;  /* 0x009896800000895d */ /* 0x004fea0003900000 */
[----:B------:R-:W2:Y:S02]  /*a2c0*/  @!P0 SYNCS.PHASECHK.TRANS64 P0, [R3+URZ+0x120], R0 ;  /* 0x00012000030085a7 */ /* 0x000ea400080010ff */
[----:B--2---:R-:W-:Y:S05]  /*a2d0*/  @!P0 BRA `(.L_x_111) ;  /* 0xfffffffc00f08947 */ /* 0x004fea000383ffff */
[----:B------:R-:W-:Y:S05]  /*a2e0*/  BRA `(.L_x_223) ;  /* 0xffffffbc00587947 */ /* 0x000fea000383ffff */
.L_x_122:
[----:B-1----:R-:W-:Y:S04]  /*a2f0*/  MOV R2, UR43 ;  /* 0x0000002b00027c02 */ /* 0x002fe80008000f00 */
[----:B------:R1:W2:Y:S03]  /*a300*/  SYNCS.PHASECHK.TRANS64.TRYWAIT P1, [R2+URZ+0xd0], R3 ;  /* 0x0000d003020075a7 */ /* 0x0002a600080211ff */
[----:B--2---:R-:W-:Y:S05]  /*a310*/  @!P1 NANOSLEEP.SYNCS 0x989680 ;  /* 0x009896800000995d */ /* 0x004fea0003900000 */
[----:B------:R-:W2:Y:S02]  /*a320*/  @!P1 SYNCS.PHASECHK.TRANS64 P1, [R2+URZ+0xd0], R3 ;  /* 0x0000d003020095a7 */ /* 0x000ea400080210ff */
[----:B--2---:R-:W-:Y:S05]  /*a330*/  @!P1 BRA `(.L_x_122) ;  /* 0xfffffffc00ec9947 */ /* 0x004fea000383ffff */
[----:B------:R-:W-:Y:S05]  /*a340*/  BRA `(.L_x_121) ;  /* 0xffffffc800c47947 */ /* 0x000fea000383ffff */
.L_x_124:
[----:B-1----:R1:W4:Y:S02]  /*a350*/  SYNCS.PHASECHK.TRANS64.TRYWAIT P0, [R53+URZ+0x140], R0 ;  /* 0x00014000350075a7 */ /* 0x00232400080011ff */
[----:B----4-:R-:W-:Y:S05]  /*a360*/  @!P0 NANOSLEEP.SYNCS 0x989680 ;  /* 0x009896800000895d */ /* 0x010fea0003900000 */
[----:B------:R-:W4:Y:S02]  /*a370*/  @!P0 SYNCS.PHASECHK.TRANS64 P0, [R53+URZ+0x140], R0 ;  /* 0x00014000350085a7 */ /* 0x000f2400080010ff */
[----:B----4-:R-:W-:Y:S05]  /*a380*/  @!P0 BRA `(.L_x_124) ;  /* 0xfffffffc00f08947 */ /* 0x010fea000383ffff */
[----:B------:R-:W-:Y:S05]  /*a390*/  BRA `(.L_x_123) ;  /* 0xffffffc800e47947 */ /* 0x000fea000383ffff */
.L_x_133:
[----:B--2---:R2:W3:Y:S02]  /*a3a0*/  SYNCS.PHASECHK.TRANS64.TRYWAIT P0, [R2+URZ+0xd0], R0 ;  /* 0x0000d000020075a7 */ /* 0x0044e400080011ff */
[----:B---3--:R-:W-:Y:S05]  /*a3b0*/  @!P0 NANOSLEEP.SYNCS 0x989680 ;  /* 0x009896800000895d */ /* 0x008fea0003900000 */
[----:B------:R-:W3:Y:S02]  /*a3c0*/  @!P0 SYNCS.PHASECHK.TRANS64 P0, [R2+URZ+0xd0], R0 ;  /* 0x0000d000020085a7 */ /* 0x000ee400080010ff */
[----:B---3--:R-:W-:Y:S05]  /*a3d0*/  @!P0 BRA `(.L_x_133) ;  /* 0xfffffffc00f08947 */ /* 0x008fea000383ffff */
[----:B------:R-:W-:Y:S05]  /*a3e0*/  BRA `(.L_x_132) ;  /* 0xffffffd000f47947 */ /* 0x000fea000383ffff */
.L_x_141:
[----:B--2---:R2:W3:Y:S02]  /*a3f0*/  SYNCS.PHASECHK.TRANS64.TRYWAIT P0, [R2+URZ+0xd0], R4 ;  /* 0x0000d004020075a7 */ /* 0x0044e400080011ff */
[----:B---3--:R-:W-:Y:S05]  /*a400*/  @!P0 NANOSLEEP.SYNCS 0x989680 ;  /* 0x009896800000895d */ /* 0x008fea0003900000 */
[----:B------:R-:W3:Y:S02]  /*a410*/  @!P0 SYNCS.PHASECHK.TRANS64 P0, [R2+URZ+0xd0], R4 ;  /* 0x0000d004020085a7 */ /* 0x000ee400080010ff */
[----:B---3--:R-:W-:Y:S05]  /*a420*/  @!P0 BRA `(.L_x_141) ;  /* 0xfffffffc00f08947 */ /* 0x008fea000383ffff */
[----:B------:R-:W-:Y:S05]  /*a430*/  BRA `(.L_x_140) ;  /* 0xffffffdc00147947 */ /* 0x000fea000383ffff */
.L_x_149:
[----:B--2---:R2:W3:Y:S02]  /*a440*/  SYNCS.PHASECHK.TRANS64.TRYWAIT P0, [R3+URZ+0xd0], R0 ;  /* 0x0000d000030075a7 */ /* 0x0044e400080011ff */
[----:B---3--:R-:W-:Y:S05]  /*a450*/  @!P0 NANOSLEEP.SYNCS 0x989680 ;  /* 0x009896800000895d */ /* 0x008fea0003900000 */
[----:B------:R-:W3:Y:S02]  /*a460*/  @!P0 SYNCS.PHASECHK.TRANS64 P0, [R3+URZ+0xd0], R0 ;  /* 0x0000d000030085a7 */ /* 0x000ee400080010ff */
[----:B---3--:R-:W-:Y:S05]  /*a470*/  @!P0 BRA `(.L_x_149) ;  /* 0xfffffffc00f08947 */ /* 0x008fea000383ffff */
[----:B------:R-:W-:Y:S05]  /*a480*/  BRA `(.L_x_148) ;  /* 0xffffffe400347947 */ /* 0x000fea000383ffff */
        .weak           $__internal_0_$__cuda_sm10x_tcgen05_guardrail_trap_col_being_dealloced_not_returned_by_alloc
        .type           $__internal_0_$__cuda_sm10x_tcgen05_guardrail_trap_col_being_dealloced_not_returned_by_alloc,@function
        .size           $__internal_0_$__cuda_sm10x_tcgen05_guardrail_trap_col_being_dealloced_not_returned_by_alloc,($__internal_1_$__cuda_sm10x_tcgen05_guardrail_trap_phase_invalid_during_alloc - $__internal_0_$__cuda_sm10x_tcgen05_guardrail_trap_col_being_dealloced_not_returned_by_alloc)
$__internal_0_$__cuda_sm10x_tcgen05_guardrail_trap_col_being_dealloced_not_returned_by_alloc:
[----:B------:R-:W-:Y:S05]  /*a490*/  BPT.TRAP 0x1 ;  /* 0x000000040000795c */ /* 0x000fea0000300000 */
[----:B------:R-:W-:-:S04]  /*a4a0*/  HFMA2 R3, -RZ, RZ, 0, 0 ;  /* 0x00000000ff037431 */ /* 0x000fc800000001ff */
[----:B------:R-:W-:Y:S05]  /*a4b0*/  RET.REL.NODEC R2 `(_ZN7cutlass13device_kernelINS_4gemm6kernel13GemmUniversalIN4cute5tupleIJiiiiEEENS1_10collective13CollectiveMmaINS1_35MainloopSm100TmaUmmaWarpSpecializedILi13ELi2ELi4ENS5_IJNS4_1CILi2EEESB_NSA_ILi1EEEEEEEENS5_IJNSA_ILi128EEESF_NSA_ILi64EEEEEENS_6half_tENS5_IJlSC_lEEESI_SJ_NS4_8TiledMMAINS4_8MMA_AtomIJNS4_26SM100_MMA_F16BF16_2x1SM_SSISI_SI_fLi128ELi128ELNS4_4UMMA5MajorE0ELSO_0ELNSN_7ScaleInE0ELSP_0EEEEEENS4_6LayoutINS5_IJSC_SC_SC_EEENS5_IJNSA_ILi0EEESU_SU_EEEEENS5_IJNS4_10UnderscoreESX_SX_EEEEENS4_28SM100_TMA_2SM_LOAD_MULTICASTENS4_14ComposedLayoutINS4_7SwizzleILi3ELi4ELi3EEENS4_18smem_ptr_flag_bitsILi16EEENSS_INS5_IJNSA_ILi8EEESG_EEENS5_IJSG_SC_EEEEEEEvNS4_8identityENS4_18SM100_TMA_2SM_LOADES1A_vS1B_EENS_8epilogue10collective18CollectiveEpilogueINS1E_23Sm100TmaWarpSpecializedILi4ELi2ELi16ELb1ELb0EEEJNS5_IJSG_SF_SG_EEENS5_IJNSS_ISG_SC_EENSS_INS5_IJNSA_ILi16EEESB_EEENS5_IJSC_SG_EEEEEEEESI_SJ_SI_SJ_NS1E_6fusion15FusionCallbacksIS1I_NS1Q_17LinearCombinationISI_fSI_fLNS_15FloatRoundStyleE2EEES1J_S1P_JEEENS4_5SM1004TMEM4LOAD26SM100_TMEM_LOAD_32dp32b16xENS4_13SM90_TMA_LOADENS11_INS12_ILi1ELi4ELi3EEES15_NSS_INS5_IJS16_S1L_EEENS5_IJS1L_SC_EEEEEEENS4_39AutoVectorizingCopyWithAssumedAlignmentILi128EEENS4_14SM90_TMA_STOREES25_S27_S27_EEEvvEEEEvNT_6ParamsE) ;  /* 0xffffff5802d07950 */ /* 0x000fea0003c3ffff */
        .weak           $__internal_1_$__cuda_sm10x_tcgen05_guardrail_trap_phase_invalid_during_alloc
        .type           $__internal_1_$__cuda_sm10x_tcgen05_guardrail_trap_phase_invalid_during_alloc,@function
        .size           $__internal_1_$__cuda_sm10x_tcgen05_guardrail_trap_phase_invalid_during_alloc,($__internal_2_$__cuda_sm10x_tcgen05_guardrail_trap_unallocated_columns_being_dealloced - $__internal_1_$__cuda_sm10x_tcgen05_guardrail_trap_phase_invalid_during_alloc)
$__internal_1_$__cuda_sm10x_tcgen05_guardrail_trap_phase_invalid_during_alloc:
[----:B------:R-:W-:Y:S05]  /*a4c0*/  BPT.TRAP 0x1 ;  /* 0x000000040000795c */ /* 0x000fea0000300000 */
[----:B------:R-:W-:-:S04]  /*a4d0*/  MOV R5, 0x0 ;  /* 0x0000000000057802 */ /* 0x000fc80000000f00 */
[----:B------:R-:W-:Y:S05]  /*a4e0*/  RET.REL.NODEC R4 `(_ZN7cutlass13device_kernelINS_4gemm6kernel13GemmUniversalIN4cute5tupleIJiiiiEEENS1_10collective13CollectiveMmaINS1_35MainloopSm100TmaUmmaWarpSpecializedILi13ELi2ELi4ENS5_IJNS4_1CILi2EEESB_NSA_ILi1EEEEEEEENS5_IJNSA_ILi128EEESF_NSA_ILi64EEEEEENS_6half_tENS5_IJlSC_lEEESI_SJ_NS4_8TiledMMAINS4_8MMA_AtomIJNS4_26SM100_MMA_F16BF16_2x1SM_SSISI_SI_fLi128ELi128ELNS4_4UMMA5MajorE0ELSO_0ELNSN_7ScaleInE0ELSP_0EEEEEENS4_6LayoutINS5_IJSC_SC_SC_EEENS5_IJNSA_ILi0EEESU_SU_EEEEENS5_IJNS4_10UnderscoreESX_SX_EEEEENS4_28SM100_TMA_2SM_LOAD_MULTICASTENS4_14ComposedLayoutINS4_7SwizzleILi3ELi4ELi3EEENS4_18smem_ptr_flag_bitsILi16EEENSS_INS5_IJNSA_ILi8EEESG_EEENS5_IJSG_SC_EEEEEEEvNS4_8identityENS4_18SM100_TMA_2SM_LOADES1A_vS1B_EENS_8epilogue10collective18CollectiveEpilogueINS1E_23Sm100TmaWarpSpecializedILi4ELi2ELi16ELb1ELb0EEEJNS5_IJSG_SF_SG_EEENS5_IJNSS_ISG_SC_EENSS_INS5_IJNSA_ILi16EEESB_EEENS5_IJSC_SG_EEEEEEEESI_SJ_SI_SJ_NS1E_6fusion15FusionCallbacksIS1I_NS1Q_17LinearCombinationISI_fSI_fLNS_15FloatRoundStyleE2EEES1J_S1P_JEEENS4_5SM1004TMEM4LOAD26SM100_TMEM_LOAD_32dp32b16xENS4_13SM90_TMA_LOADENS11_INS12_ILi1ELi4ELi3EEES15_NSS_INS5_IJS16_S1L_EEENS5_IJS1L_SC_EEEEEEENS4_39AutoVectorizingCopyWithAssumedAlignmentILi128EEENS4_14SM90_TMA_STOREES25_S27_S27_EEEvvEEEEvNT_6ParamsE) ;  /* 0xffffff5804c47950 */ /* 0x000fea0003c3ffff */
        .weak           $__internal_2_$__cuda_sm10x_tcgen05_guardrail_trap_unallocated_columns_being_dealloced
        .type           $__internal_2_$__cuda_sm10x_tcgen05_guardrail_trap_unallocated_columns_being_dealloced,@function
        .size           $__internal_2_$__cuda_sm10x_tcgen05_guardrail_trap_unallocated_columns_being_dealloced,(.L_x_225 - $__internal_2_$__cuda_sm10x_tcgen05_guardrail_trap_unallocated_columns_being_dealloced)
$__internal_2_$__cuda_sm10x_tcgen05_guardrail_trap_unallocated_columns_being_dealloced:
[----:B------:R-:W-:Y:S05]  /*a4f0*/  BPT.TRAP 0x1 ;  /* 0x000000040000795c */ /* 0x000fea0000300000 */
[----:B------:R-:W-:-:S04]  /*a500*/  HFMA2 R3, -RZ, RZ, 0, 0 ;  /* 0x00000000ff037431 */ /* 0x000fc800000001ff */
[----:B------:R-:W-:Y:S05]  /*a510*/  RET.REL.NODEC R2 `(_ZN7cutlass13device_kernelINS_4gemm6kernel13GemmUniversalIN4cute5tupleIJiiiiEEENS1_10collective13CollectiveMmaINS1_35MainloopSm100TmaUmmaWarpSpecializedILi13ELi2ELi4ENS5_IJNS4_1CILi2EEESB_NSA_ILi1EEEEEEEENS5_IJNSA_ILi128EEESF_NSA_ILi64EEEEEENS_6half_tENS5_IJlSC_lEEESI_SJ_NS4_8TiledMMAINS4_8MMA_AtomIJNS4_26SM100_MMA_F16BF16_2x1SM_SSISI_SI_fLi128ELi128ELNS4_4UMMA5MajorE0ELSO_0ELNSN_7ScaleInE0ELSP_0EEEEEENS4_6LayoutINS5_IJSC_SC_SC_EEENS5_IJNSA_ILi0EEESU_SU_EEEEENS5_IJNS4_10UnderscoreESX_SX_EEEEENS4_28SM100_TMA_2SM_LOAD_MULTICASTENS4_14ComposedLayoutINS4_7SwizzleILi3ELi4ELi3EEENS4_18smem_ptr_flag_bitsILi16EEENSS_INS5_IJNSA_ILi8EEESG_EEENS5_IJSG_SC_EEEEEEEvNS4_8identityENS4_18SM100_TMA_2SM_LOADES1A_vS1B_EENS_8epilogue10collective18CollectiveEpilogueINS1E_23Sm100TmaWarpSpecializedILi4ELi2ELi16ELb1ELb0EEEJNS5_IJSG_SF_SG_EEENS5_IJNSS_ISG_SC_EENSS_INS5_IJNSA_ILi16EEESB_EEENS5_IJSC_SG_EEEEEEEESI_SJ_SI_SJ_NS1E_6fusion15FusionCallbacksIS1I_NS1Q_17LinearCombinationISI_fSI_fLNS_15FloatRoundStyleE2EEES1J_S1P_JEEENS4_5SM1004TMEM4LOAD26SM100_TMEM_LOAD_32dp32b16xENS4_13SM90_TMA_LOADENS11_INS12_ILi1ELi4ELi3EEES15_NSS_INS5_IJS16_S1L_EEENS5_IJS1L_SC_EEEEEEENS4_39AutoVectorizingCopyWithAssumedAlignmentILi128EEENS4_14SM90_TMA_STOREES25_S27_S27_EEEvvEEEEvNT_6ParamsE) ;  /* 0xffffff5802b87950 */ /* 0x000fea0003c3ffff */
.L_x_224:
[----:B------:R-:W-:-:S00]  /*a520*/  BRA `(.L_x_224) ;  /* 0xfffffffc00fc7947 */ /* 0x000fc0000383ffff */
[----:B------:R-:W-:-:S00]  /*a530*/  NOP ;  /* 0x0000000000007918 */ /* 0x000fc00000000000 */
        /* <DEDUP_REMOVED lines=12> */
.L_x_225:


//--------------------- .nv.global.init           --------------------------
	.section	.nv.global.init,"aw",@progbits
.nv.global.init:
	.type		$str$27,@object
	.size		$str$27,($str$28 - $str$27)
$str$27:
        /*0000*/ 	.byte	0x28, 0x61, 0x64, 0x64, 0x72, 0x65, 0x73, 0x73, 0x20, 0x26, 0x20, 0x6d, 0x61, 0x73, 0x6b, 0x29
        /*0010*/ 	.byte	0x20, 0x3d, 0x3d, 0x20, 0x30, 0x00
	.type		$str$28,@object
	.size		$str$28,($str$26 - $str$28)
$str$28:
        /*0016*/ 	.byte	0x2f, 0x74, 0x6d, 0x70, 0x2f, 0x63, 0x75, 0x74, 0x6c, 0x61, 0x73, 0x73, 0x5f, 0x73, 0x77, 0x65
        /*0026*/ 	.byte	0x65, 0x70, 0x5f, 0x73, 0x72, 0x63, 0x2f, 0x69, 0x6e, 0x63, 0x6c, 0x75, 0x64, 0x65, 0x2f, 0x63
        /*0036*/ 	.byte	0x75, 0x74, 0x65, 0x2f, 0x70, 0x6f, 0x69, 0x6e, 0x74, 0x65, 0x72, 0x5f, 0x66, 0x6c, 0x61, 0x67
        /*0046*/ 	.byte	0x67, 0x65, 0x64, 0x2e, 0x68, 0x70, 0x70, 0x00
	.type		$str$26,@object
	.size		$str$26,($str$25 - $str$26)
$str$26:
        /*004e*/ 	.byte	0x2f, 0x74, 0x6d, 0x70, 0x2f, 0x63, 0x75, 0x74, 0x6c, 0x61, 0x73, 0x73, 0x5f, 0x73, 0x77, 0x65
        /*005e*/ 	.byte	0x65, 0x70, 0x5f, 0x73, 0x72, 0x63, 0x2f, 0x69, 0x6e, 0x63, 0x6c, 0x75, 0x64, 0x65, 0x2f, 0x63
        /*006e*/ 	.byte	0x75, 0x74, 0x65, 0x2f, 0x61, 0x74, 0x6f, 0x6d, 0x2f, 0x63, 0x6f, 0x70, 0x79, 0x5f, 0x74, 0x72
        /*007e*/ 	.byte	0x61, 0x69, 0x74, 0x73, 0x5f, 0x73, 0x6d, 0x31, 0x30, 0x30, 0x2e, 0x68, 0x70, 0x70, 0x00
	.type		$str$25,@object
	.size		$str$25,(__unnamed_1 - $str$25)
$str$25:
        /*008d*/ 	.byte	0x28, 0x28, 0x75, 0x69, 0x6e, 0x74, 0x33, 0x32, 0x5f, 0x74, 0x28, 0x74, 0x68, 0x72, 0x65, 0x61
        /*009d*/ 	.byte	0x64, 0x49, 0x64, 0x78, 0x2e, 0x78, 0x29, 0x20, 0x2f, 0x20, 0x33, 0x32, 0x29, 0x20, 0x25, 0x20
        /*00ad*/ 	.byte	0x34, 0x29, 0x20, 0x3d, 0x3d, 0x20, 0x28, 0x28, 0x28, 0x74, 0x6d, 0x65, 0x6d, 0x5f, 0x61, 0x64
        /*00bd*/ 	.byte	0x64, 0x72, 0x20, 0x3e, 0x3e, 0x20, 0x31, 0x36, 0x29, 0x20, 0x2f, 0x20, 0x33, 0x32, 0x29, 0x20
        /*00cd*/ 	.byte	0x25, 0x20, 0x34, 0x29, 0x00
	.type		__unnamed_1,@object
	.size		__unnamed_1,(__unnamed_2 - __unnamed_1)
__unnamed_1:
        /*00d2*/ 	.byte	0x61, 0x75, 0x74, 0x6f, 0x20, 0x63, 0x75, 0x74, 0x65, 0x3a, 0x3a, 0x61, 0x73, 0x5f, 0x70, 0x6f
        /* <DEDUP_REMOVED lines=24> */
        /*0262*/ 	.byte	0x34, 0x38, 0x3e, 0x3e, 0x3e, 0x3e, 0x5d, 0x00
	.type		__unnamed_2,@object
	.size		__unnamed_2,(.L_2 - __unnamed_2)
__unnamed_2:
        /* <DEDUP_REMOVED lines=40> */
        /*04ea*/ 	.byte	0x3a, 0x3a, 0x43, 0x3c, 0x30, 0x3e, 0x3e, 0x3e, 0x3e, 0x5d, 0x00
.L_2:


//--------------------- .nv.shared._ZN7cutlass13device_kernelINS_4gemm6kernel13GemmUniversalIN4cute5tupleIJiiiiEEENS1_10collective13CollectiveMmaINS1_35MainloopSm100TmaUmmaWarpSpecializedILi13ELi2ELi4ENS5_IJNS4_1CILi2EEESB_NSA_ILi1EEEEEEEENS5_IJNSA_ILi128EEESF_NSA_ILi64EEEEEENS_6half_tENS5_IJlSC_lEEESI_SJ_NS4_8TiledMMAINS4_8MMA_AtomIJNS4_26SM100_MMA_F16BF16_2x1SM_SSISI_SI_fLi128ELi128ELNS4_4UMMA5MajorE0ELSO_0ELNSN_7ScaleInE0ELSP_0EEEEEENS4_6LayoutINS5_IJSC_SC_SC_EEENS5_IJNSA_ILi0EEESU_SU_EEEEENS5_IJNS4_10UnderscoreESX_SX_EEEEENS4_28SM100_TMA_2SM_LOAD_MULTICASTENS4_14ComposedLayoutINS4_7SwizzleILi3ELi4ELi3EEENS4_18smem_ptr_flag_bitsILi16EEENSS_INS5_IJNSA_ILi8EEESG_EEENS5_IJSG_SC_EEEEEEEvNS4_8identityENS4_18SM100_TMA_2SM_LOADES1A_vS1B_EENS_8epilogue10collective18CollectiveEpilogueINS1E_23Sm100TmaWarpSpecializedILi4ELi2ELi16ELb1ELb0EEEJNS5_IJSG_SF_SG_EEENS5_IJNSS_ISG_SC_EENSS_INS5_IJNSA_ILi16EEESB_EEENS5_IJSC_SG_EEEEEEEESI_SJ_SI_SJ_NS1E_6fusion15FusionCallbacksIS1I_NS1Q_17LinearCombinationISI_fSI_fLNS_15FloatRoundStyleE2EEES1J_S1P_JEEENS4_5SM1004TMEM4LOAD26SM100_TMEM_LOAD_32dp32b16xENS4_13SM90_TMA_LOADENS11_INS12_ILi1ELi4ELi3EEES15_NSS_INS5_IJS16_S1L_EEENS5_IJS1L_SC_EEEEEEENS4_39AutoVectorizingCopyWithAssumedAlignmentILi128EEENS4_14SM90_TMA_STOREES25_S27_S27_EEEvvEEEEvNT_6ParamsE --------------------------
	.section	.nv.shared._ZN7cutlass13device_kernelINS_4gemm6kernel13GemmUniversalIN4cute5tupleIJiiiiEEENS1_10collective13CollectiveMmaINS1_35MainloopSm100TmaUmmaWarpSpecializedILi13ELi2ELi4ENS5_IJNS4_1CILi2EEESB_NSA_ILi1EEEEEEEENS5_IJNSA_ILi128EEESF_NSA_ILi64EEEEEENS_6half_tENS5_IJlSC_lEEESI_SJ_NS4_8TiledMMAINS4_8MMA_AtomIJNS4_26SM100_MMA_F16BF16_2x1SM_SSISI_SI_fLi128ELi128ELNS4_4UMMA5MajorE0ELSO_0ELNSN_7ScaleInE0ELSP_0EEEEEENS4_6LayoutINS5_IJSC_SC_SC_EEENS5_IJNSA_ILi0EEESU_SU_EEEEENS5_IJNS4_10UnderscoreESX_SX_EEEEENS4_28SM100_TMA_2SM_LOAD_MULTICASTENS4_14ComposedLayoutINS4_7SwizzleILi3ELi4ELi3EEENS4_18smem_ptr_flag_bitsILi16EEENSS_INS5_IJNSA_ILi8EEESG_EEENS5_IJSG_SC_EEEEEEEvNS4_8identityENS4_18SM100_TMA_2SM_LOADES1A_vS1B_EENS_8epilogue10collective18CollectiveEpilogueINS1E_23Sm100TmaWarpSpecializedILi4ELi2ELi16ELb1ELb0EEEJNS5_IJSG_SF_SG_EEENS5_IJNSS_ISG_SC_EENSS_INS5_IJNSA_ILi16EEESB_EEENS5_IJSC_SG_EEEEEEEESI_SJ_SI_SJ_NS1E_6fusion15FusionCallbacksIS1I_NS1Q_17LinearCombinationISI_fSI_fLNS_15FloatRoundStyleE2EEES1J_S1P_JEEENS4_5SM1004TMEM4LOAD26SM100_TMEM_LOAD_32dp32b16xENS4_13SM90_TMA_LOADENS11_INS12_ILi1ELi4ELi3EEES15_NSS_INS5_IJS16_S1L_EEENS5_IJS1L_SC_EEEEEEENS4_39AutoVectorizingCopyWithAssumedAlignmentILi128EEENS4_14SM90_TMA_STOREES25_S27_S27_EEEvvEEEEvNT_6ParamsE,"aw",@nobits
	.sectionflags	@""
	.align	16
	.zero		1024


//--------------------- .nv.shared.reserved.0     --------------------------
	.section	.nv.shared.reserved.0,"aw",@nobits
	.weak		__nv_reservedSMEM_offset_0_alias
	.size		__nv_reservedSMEM_offset_0_alias, 0, 64
	.other		__nv_reservedSMEM_offset_0_alias,@"STO_CUDA_RESERVED_SHARED STV_DEFAULT"
__nv_reservedSMEM_offset_0_alias:
	.zero		0
.nv.shared.reserved.0:
	.zero		64
	.weak		__nv_reservedSMEM_tcgen05_partition
	.type		__nv_reservedSMEM_tcgen05_partition,@object
	.size		__nv_reservedSMEM_tcgen05_partition,(.L_0 - __nv_reservedSMEM_tcgen05_partition)
__nv_reservedSMEM_tcgen05_partition:
	.zero		32
.L_0:


//--------------------- .nv.global                --------------------------
	.section	.nv.global,"aw",@nobits
.nv.global:
	.type		_ZN40_INTERNAL_c90abe01_4_k_cu_353e775f_307714cute1_E,@object
	.size		_ZN40_INTERNAL_c90abe01_4_k_cu_353e775f_307714cute1_E,(_ZN40_INTERNAL_c90abe01_4_k_cu_353e775f_307714cuda3std3__45__cpo6cbeginE - _ZN40_INTERNAL_c90abe01_4_k_cu_353e775f_307714cute1_E)
_ZN40_INTERNAL_c90abe01_4_k_cu_353e775f_307714cute1_E:
	.zero		1
	.type		_ZN40_INTERNAL_c90abe01_4_k_cu_353e775f_307714cuda3std3__45__cpo6cbeginE,@object
	.size		_ZN40_INTERNAL_c90abe01_4_k_cu_353e775f_307714cuda3std3__45__cpo6cbeginE,(_ZN40_INTERNAL_c90abe01_4_k_cu_353e775f_307714cuda3std3__48in_placeE - _ZN40_INTERNAL_c90abe01_4_k_cu_353e775f_307714cuda3std3__45__cpo6cbeginE)
_ZN40_INTERNAL_c90abe01_4_k_cu_353e775f_307714cuda3std3__45__cpo6cbeginE:
	.zero		1
	.type		_ZN40_INTERNAL_c90abe01_4_k_cu_353e775f_307714cuda3std3__48in_placeE,@object
	.size		_ZN40_INTERNAL_c90abe01_4_k_cu_353e775f_307714cuda3std3__48in_placeE,(_ZN40_INTERNAL_c90abe01_4_k_cu_353e775f_307714cuda3std6ranges3__45__cpo9iter_moveE - _ZN40_INTERNAL_c90abe01_4_k_cu_353e775f_307714cuda3std3__48in_placeE)
_ZN40_INTERNAL_c90abe01_4_k_cu_353e775f_307714cuda3std3__48in_placeE:
	.zero		1
	.type		_ZN40_INTERNAL_c90abe01_4_k_cu_353e775f_307714cuda3std6ranges3__45__cpo9iter_moveE,@object
	.size		_ZN40_INTERNAL_c90abe01_4_k_cu_353e775f_307714cuda3std6ranges3__45__cpo9iter_moveE,(_ZN40_INTERNAL_c90abe01_4_k_cu_353e775f_307714cuda3std3__45__cpo5beginE - _ZN40_INTERNAL_c90abe01_4_k_cu_353e775f_307714cuda3std6ranges3__45__cpo9iter_moveE)
_ZN40_INTERNAL_c90abe01_4_k_cu_353e775f_307714cuda3std6ranges3__45__cpo9iter_moveE:
	.zero		1
	.type		_ZN40_INTERNAL_c90abe01_4_k_cu_353e775f_307714cuda3std3__45__cpo5beginE,@object
	.size		_ZN40_INTERNAL_c90abe01_4_k_cu_353e775f_307714cuda3std3__45__cpo5beginE,(_ZN40_INTERNAL_c90abe01_4_k_cu_353e775f_307714cuda3std3__442_GLOBAL__N__c90abe01_4_k_cu_353e775f_307716ignoreE - _ZN40_INTERNAL_c90abe01_4_k_cu_353e775f_307714cuda3std3__45__cpo5beginE)
_ZN40_INTERNAL_c90abe01_4_k_cu_353e775f_307714cuda3std3__45__cpo5beginE:
	.zero		1
	.type		_ZN40_INTERNAL_c90abe01_4_k_cu_353e775f_307714cuda3std3__442_GLOBAL__N__c90abe01_4_k_cu_353e775f_307716ignoreE,@object
	.size		_ZN40_INTERNAL_c90abe01_4_k_cu_353e775f_307714cuda3std3__442_GLOBAL__N__c90abe01_4_k_cu_353e775f_307716ignoreE,(_ZN40_INTERNAL_c90abe01_4_k_cu_353e775f_307714cute7productE - _ZN40_INTERNAL_c90abe01_4_k_cu_353e775f_307714cuda3std3__442_GLOBAL__N__c90abe01_4_k_cu_353e775f_307716ignoreE)
_ZN40_INTERNAL_c90abe01_4_k_cu_353e775f_307714cuda3std3__442_GLOBAL__N__c90abe01_4_k_cu_353e775f_307716ignoreE:
	.zero		1
	.type		_ZN40_INTERNAL_c90abe01_4_k_cu_353e775f_307714cute7productE,@object
	.size		_ZN40_INTERNAL_c90abe01_4_k_cu_353e775f_307714cute7productE,(_ZN40_INTERNAL_c90abe01_4_k_cu_353e775f_307714cuda3std3__45__cpo3endE - _ZN40_INTERNAL_c90abe01_4_k_cu_353e775f_307714cute7productE)
_ZN40_INTERNAL_c90abe01_4_k_cu_353e775f_307714cute7productE:
	.zero		1
	.type		_ZN40_INTERNAL_c90abe01_4_k_cu_353e775f_307714cuda3std3__45__cpo3endE,@object
	.size		_ZN40_INTERNAL_c90abe01_4_k_cu_353e775f_307714cuda3std3__45__cpo3endE,(_ZN40_INTERNAL_c90abe01_4_k_cu_353e775f_307714cuda3std3__419piecewise_constructE - _ZN40_INTERNAL_c90abe01_4_k_cu_353e775f_307714cuda3std3__45__cpo3endE)
_ZN40_INTERNAL_c90abe01_4_k_cu_353e775f_307714cuda3std3__45__cpo3endE:
	.zero		1
	.type		_ZN40_INTERNAL_c90abe01_4_k_cu_353e775f_307714cuda3std3__419piecewise_constructE,@object
	.size		_ZN40_INTERNAL_c90abe01_4_k_cu_353e775f_307714cuda3std3__419piecewise_constructE,(_ZN40_INTERNAL_c90abe01_4_k_cu_353e775f_307714cuda3std3__45__cpo4cendE - _ZN40_INTERNAL_c90abe01_4_k_cu_353e775f_307714cuda3std3__419piecewise_constructE)
_ZN40_INTERNAL_c90abe01_4_k_cu_353e775f_307714cuda3std3__419piecewise_constructE:
	.zero		1
	.type		_ZN40_INTERNAL_c90abe01_4_k_cu_353e775f_307714cuda3std3__45__cpo4cendE,@object
	.size		_ZN40_INTERNAL_c90abe01_4_k_cu_353e775f_307714cuda3std3__45__cpo4cendE,(_ZN40_INTERNAL_c90abe01_4_k_cu_353e775f_307714cuda3std6ranges3__45__cpo4swapE - _ZN40_INTERNAL_c90abe01_4_k_cu_353e775f_307714cuda3std3__45__cpo4cendE)
_ZN40_INTERNAL_c90abe01_4_k_cu_353e775f_307714cuda3std3__45__cpo4cendE:
	.zero		1
	.type		_ZN40_INTERNAL_c90abe01_4_k_cu_353e775f_307714cuda3std6ranges3__45__cpo4swapE,@object
	.size		_ZN40_INTERNAL_c90abe01_4_k_cu_353e775f_307714cuda3std6ranges3__45__cpo4swapE,(.L_10 - _ZN40_INTERNAL_c90abe01_4_k_cu_353e775f_307714cuda3std6ranges3__45__cpo4swapE)
_ZN40_INTERNAL_c90abe01_4_k_cu_353e775f_307714cuda3std6ranges3__45__cpo4swapE:
	.zero		1
.L_10:


//--------------------- .nv.constant0._ZN7cutlass13device_kernelINS_4gemm6kernel13GemmUniversalIN4cute5tupleIJiiiiEEENS1_10collective13CollectiveMmaINS1_35MainloopSm100TmaUmmaWarpSpecializedILi13ELi2ELi4ENS5_IJNS4_1CILi2EEESB_NSA_ILi1EEEEEEEENS5_IJNSA_ILi128EEESF_NSA_ILi64EEEEEENS_6half_tENS5_IJlSC_lEEESI_SJ_NS4_8TiledMMAINS4_8MMA_AtomIJNS4_26SM100_MMA_F16BF16_2x1SM_SSISI_SI_fLi128ELi128ELNS4_4UMMA5MajorE0ELSO_0ELNSN_7ScaleInE0ELSP_0EEEEEENS4_6LayoutINS5_IJSC_SC_SC_EEENS5_IJNSA_ILi0EEESU_SU_EEEEENS5_IJNS4_10UnderscoreESX_SX_EEEEENS4_28SM100_TMA_2SM_LOAD_MULTICASTENS4_14ComposedLayoutINS4_7SwizzleILi3ELi4ELi3EEENS4_18smem_ptr_flag_bitsILi16EEENSS_INS5_IJNSA_ILi8EEESG_EEENS5_IJSG_SC_EEEEEEEvNS4_8identityENS4_18SM100_TMA_2SM_LOADES1A_vS1B_EENS_8epilogue10collective18CollectiveEpilogueINS1E_23Sm100TmaWarpSpecializedILi4ELi2ELi16ELb1ELb0EEEJNS5_IJSG_SF_SG_EEENS5_IJNSS_ISG_SC_EENSS_INS5_IJNSA_ILi16EEESB_EEENS5_IJSC_SG_EEEEEEEESI_SJ_SI_SJ_NS1E_6fusion15FusionCallbacksIS1I_NS1Q_17LinearCombinationISI_fSI_fLNS_15FloatRoundStyleE2EEES1J_S1P_JEEENS4_5SM1004TMEM4LOAD26SM100_TMEM_LOAD_32dp32b16xENS4_13SM90_TMA_LOADENS11_INS12_ILi1ELi4ELi3EEES15_NSS_INS5_IJS16_S1L_EEENS5_IJS1L_SC_EEEEEEENS4_39AutoVectorizingCopyWithAssumedAlignmentILi128EEENS4_14SM90_TMA_STOREES25_S27_S27_EEEvvEEEEvNT_6ParamsE --------------------------
	.section	.nv.constant0._ZN7cutlass13device_kernelINS_4gemm6kernel13GemmUniversalIN4cute5tupleIJiiiiEEENS1_10collective13CollectiveMmaINS1_35MainloopSm100TmaUmmaWarpSpecializedILi13ELi2ELi4ENS5_IJNS4_1CILi2EEESB_NSA_ILi1EEEEEEEENS5_IJNSA_ILi128EEESF_NSA_ILi64EEEEEENS_6half_tENS5_IJlSC_lEEESI_SJ_NS4_8TiledMMAINS4_8MMA_AtomIJNS4_26SM100_MMA_F16BF16_2x1SM_SSISI_SI_fLi128ELi128ELNS4_4UMMA5MajorE0ELSO_0ELNSN_7ScaleInE0ELSP_0EEEEEENS4_6LayoutINS5_IJSC_SC_SC_EEENS5_IJNSA_ILi0EEESU_SU_EEEEENS5_IJNS4_10UnderscoreESX_SX_EEEEENS4_28SM100_TMA_2SM_LOAD_MULTICASTENS4_14ComposedLayoutINS4_7SwizzleILi3ELi4ELi3EEENS4_18smem_ptr_flag_bitsILi16EEENSS_INS5_IJNSA_ILi8EEESG_EEENS5_IJSG_SC_EEEEEEEvNS4_8identityENS4_18SM100_TMA_2SM_LOADES1A_vS1B_EENS_8epilogue10collective18CollectiveEpilogueINS1E_23Sm100TmaWarpSpecializedILi4ELi2ELi16ELb1ELb0EEEJNS5_IJSG_SF_SG_EEENS5_IJNSS_ISG_SC_EENSS_INS5_IJNSA_ILi16EEESB_EEENS5_IJSC_SG_EEEEEEEESI_SJ_SI_SJ_NS1E_6fusion15FusionCallbacksIS1I_NS1Q_17LinearCombinationISI_fSI_fLNS_15FloatRoundStyleE2EEES1J_S1P_JEEENS4_5SM1004TMEM4LOAD26SM100_TMEM_LOAD_32dp32b16xENS4_13SM90_TMA_LOADENS11_INS12_ILi1ELi4ELi3EEES15_NSS_INS5_IJS16_S1L_EEENS5_IJS1L_SC_EEEEEEENS4_39AutoVectorizingCopyWithAssumedAlignmentILi128EEENS4_14SM90_TMA_STOREES25_S27_S27_EEEvvEEEEvNT_6ParamsE,"a",@progbits
	.sectionflags	@""
	.align	4
.nv.constant0._ZN7cutlass13device_kernelINS_4gemm6kernel13GemmUniversalIN4cute5tupleIJiiiiEEENS1_10collective13CollectiveMmaINS1_35MainloopSm100TmaUmmaWarpSpecializedILi13ELi2ELi4ENS5_IJNS4_1CILi2EEESB_NSA_ILi1EEEEEEEENS5_IJNSA_ILi128EEESF_NSA_ILi64EEEEEENS_6half_tENS5_IJlSC_lEEESI_SJ_NS4_8TiledMMAINS4_8MMA_AtomIJNS4_26SM100_MMA_F16BF16_2x1SM_SSISI_SI_fLi128ELi128ELNS4_4UMMA5MajorE0ELSO_0ELNSN_7ScaleInE0ELSP_0EEEEEENS4_6LayoutINS5_IJSC_SC_SC_EEENS5_IJNSA_ILi0EEESU_SU_EEEEENS5_IJNS4_10UnderscoreESX_SX_EEEEENS4_28SM100_TMA_2SM_LOAD_MULTICASTENS4_14ComposedLayoutINS4_7SwizzleILi3ELi4ELi3EEENS4_18smem_ptr_flag_bitsILi16EEENSS_INS5_IJNSA_ILi8EEESG_EEENS5_IJSG_SC_EEEEEEEvNS4_8identityENS4_18SM100_TMA_2SM_LOADES1A_vS1B_EENS_8epilogue10collective18CollectiveEpilogueINS1E_23Sm100TmaWarpSpecializedILi4ELi2ELi16ELb1ELb0EEEJNS5_IJSG_SF_SG_EEENS5_IJNSS_ISG_SC_EENSS_INS5_IJNSA_ILi16EEESB_EEENS5_IJSC_SG_EEEEEEEESI_SJ_SI_SJ_NS1E_6fusion15FusionCallbacksIS1I_NS1Q_17LinearCombinationISI_fSI_fLNS_15FloatRoundStyleE2EEES1J_S1P_JEEENS4_5SM1004TMEM4LOAD26SM100_TMEM_LOAD_32dp32b16xENS4_13SM90_TMA_LOADENS11_INS12_ILi1ELi4ELi3EEES15_NSS_INS5_IJS16_S1L_EEENS5_IJS1L_SC_EEEEEEENS4_39AutoVectorizingCopyWithAssumedAlignmentILi128EEENS4_14SM90_TMA_STOREES25_S27_S27_EEEvvEEEEvNT_6ParamsE:
	.zero		2944


//--------------------- SYMBOLS --------------------------

	.type		.nv.reservedSmem.offset0,@object
	.size		.nv.reservedSmem.offset0,0x4
	.type		.nv.reservedSmem.cap,@object
	.size		.nv.reservedSmem.cap,0x4
	.type		__assertfail,@function
